// auto-generated by cutlass_sweep.gemm — config: {"arch": "sm_90", "cluster_m": 2, "cluster_n": 1, "dtype": "int8", "dtype_b": "int8", "layout": "nt", "stages": 0, "tile_k": 256, "tile_m": 64, "tile_n": 256}
#include "cutlass/cutlass.h"
#include "cutlass/gemm/collective/collective_builder.hpp"
#include "cutlass/gemm/device/gemm_universal_adapter.h"
#include "cutlass/gemm/kernel/gemm_universal.hpp"
#include "cutlass/epilogue/collective/collective_builder.hpp"

using ElemA = int8_t;
using ElemB = int8_t;
using ElemCD = int8_t;
using Acc  = int32_t;
using TileShape    = cute::Shape<cute::_64, cute::_256, cute::_256>;
using ClusterShape = cute::Shape<cute::_2, cute::_1, cute::_1>;

using CollectiveEpilogue = typename cutlass::epilogue::collective::CollectiveBuilder<
    cutlass::arch::Sm90, cutlass::arch::OpClassTensorOp,
    TileShape, ClusterShape,
    cutlass::epilogue::collective::EpilogueTileAuto,
    Acc, Acc,
    ElemCD, cutlass::layout::RowMajor, 128 / cutlass::sizeof_bits<ElemCD>::value,
    ElemCD, cutlass::layout::RowMajor, 128 / cutlass::sizeof_bits<ElemCD>::value,
    cutlass::epilogue::collective::EpilogueScheduleAuto
  >::CollectiveOp;

using CollectiveMainloop = typename cutlass::gemm::collective::CollectiveBuilder<
    cutlass::arch::Sm90, cutlass::arch::OpClassTensorOp,
    ElemA, cutlass::layout::RowMajor, 128 / cutlass::sizeof_bits<ElemA>::value,
    ElemB, cutlass::layout::ColumnMajor, 128 / cutlass::sizeof_bits<ElemB>::value,
    Acc,
    TileShape, ClusterShape,
    cutlass::gemm::collective::StageCountAutoCarveout<static_cast<int>(sizeof(typename CollectiveEpilogue::SharedStorage))>,
    cutlass::gemm::collective::KernelScheduleAuto
  >::CollectiveOp;

using GemmKernel = cutlass::gemm::kernel::GemmUniversal<
    cute::Shape<int,int,int,int>,
    CollectiveMainloop,
    CollectiveEpilogue
>;
using Gemm = cutlass::gemm::device::GemmUniversalAdapter<GemmKernel>;

// Force the device kernel symbol into the cubin without needing a host main.
auto* _anchor = &cutlass::device_kernel<GemmKernel>;


// ===== COMPILED SASS (sm_90a) =====

	.target	sm_90a

	.elftype	@"ET_EXEC"


//--------------------- .note.nv.tkinfo           --------------------------
	.section	.note.nv.tkinfo,"",@"SHT_NOTE"
	.sectionflags	@"SHF_NOTE_NV_TKINFO"
	.tkinfo
        /*0018*/ 	.word	0x00000002
        /*0030*/ 	.string	""
        /*0030*/ 	.string	"ptxas"
        /*0030*/ 	.string	"Cuda compilation tools, release 13.0, V13.0.88"
        /*0030*/ 	.string	"Build cuda_13.0.r13.0/compiler.36424714_0"
        /*0030*/ 	.string	"-arch sm_90a -m 64 "



//--------------------- .note.nv.cuinfo           --------------------------
	.section	.note.nv.cuinfo,"",@"SHT_NOTE"
	.sectionflags	@"SHF_NOTE_NV_CUINFO"
        /*0018*/ 	.short	0x0002
        /*001a*/ 	.short	0x005a
        /*001c*/ 	.short	0x0082
	.zero		2


//--------------------- .nv.info                  --------------------------
	.section	.nv.info,"",@"SHT_CUDA_INFO"
	.align	4


	//----- nvinfo : EIATTR_REGCOUNT
	.align		4
        /*0000*/ 	.byte	0x04, 0x2f
        /*0002*/ 	.short	(.L_15 - .L_14)
	.align		4
.L_14:
        /*0004*/ 	.word	index@(_ZN7cutlass13device_kernelINS_4gemm6kernel13GemmUniversalIN4cute5tupleIJiiiiEEENS1_10collective13CollectiveMmaINS1_34MainloopSm90TmaGmmaWarpSpecializedILi2ENS5_IJNS4_1CILi2EEENSA_ILi1EEESC_EEENS1_32KernelTmaWarpSpecializedPingpongEEENS5_IJNSA_ILi64EEENSA_ILi256EEESH_EEEaNS5_IJlSC_lEEEaSJ_NS4_8TiledMMAINS4_8MMA_AtomIJNS4_4SM904GMMA27MMA_64x256x32_S32S8S8_SS_TNEEEENS4_6LayoutINS5_IJSC_SC_SC_EEENS5_IJNSA_ILi0EEESS_SS_EEEEENS5_IJNS4_10UnderscoreESV_SV_EEEEENS4_13SM90_TMA_LOADENS4_14ComposedLayoutINS4_7SwizzleILi3ELi4ELi3EEENS4_18smem_ptr_flag_bitsILi8EEENSQ_INS5_IJNSA_ILi8EEENSA_ILi128EEEEEENS5_IJS15_SC_EEEEEEEvNS4_8identityENS4_23SM90_TMA_LOAD_MULTICASTES19_vS1A_EENS_8epilogue10collective6detail29Sm90TmaWarpSpecializedAdapterINS1E_15DefaultEpilogueIaSJ_SJ_NS1D_6thread17LinearCombinationIaLi1EiiLNS1I_9ScaleType4KindE0ELNS_15FloatRoundStyleE2EaEENS1_15EpilogueDefaultEEEEEvvEEEEvNT_6ParamsE)
        /*0008*/ 	.word	0x000000a8


	//----- nvinfo : EIATTR_FRAME_SIZE
	.align		4
.L_15:
        /*000c*/ 	.byte	0x04, 0x11
        /*000e*/ 	.short	(.L_17 - .L_16)
	.align		4
.L_16:
        /*0010*/ 	.word	index@(_ZN7cutlass13device_kernelINS_4gemm6kernel13GemmUniversalIN4cute5tupleIJiiiiEEENS1_10collective13CollectiveMmaINS1_34MainloopSm90TmaGmmaWarpSpecializedILi2ENS5_IJNS4_1CILi2EEENSA_ILi1EEESC_EEENS1_32KernelTmaWarpSpecializedPingpongEEENS5_IJNSA_ILi64EEENSA_ILi256EEESH_EEEaNS5_IJlSC_lEEEaSJ_NS4_8TiledMMAINS4_8MMA_AtomIJNS4_4SM904GMMA27MMA_64x256x32_S32S8S8_SS_TNEEEENS4_6LayoutINS5_IJSC_SC_SC_EEENS5_IJNSA_ILi0EEESS_SS_EEEEENS5_IJNS4_10UnderscoreESV_SV_EEEEENS4_13SM90_TMA_LOADENS4_14ComposedLayoutINS4_7SwizzleILi3ELi4ELi3EEENS4_18smem_ptr_flag_bitsILi8EEENSQ_INS5_IJNSA_ILi8EEENSA_ILi128EEEEEENS5_IJS15_SC_EEEEEEEvNS4_8identityENS4_23SM90_TMA_LOAD_MULTICASTES19_vS1A_EENS_8epilogue10collective6detail29Sm90TmaWarpSpecializedAdapterINS1E_15DefaultEpilogueIaSJ_SJ_NS1D_6thread17LinearCombinationIaLi1EiiLNS1I_9ScaleType4KindE0ELNS_15FloatRoundStyleE2EaEENS1_15EpilogueDefaultEEEEEvvEEEEvNT_6ParamsE)
        /*0014*/ 	.word	0x00000000


	//----- nvinfo : EIATTR_MIN_STACK_SIZE
	.align		4
.L_17:
        /*0018*/ 	.byte	0x04, 0x12
        /*001a*/ 	.short	(.L_19 - .L_18)
	.align		4
.L_18:
        /*001c*/ 	.word	index@(_ZN7cutlass13device_kernelINS_4gemm6kernel13GemmUniversalIN4cute5tupleIJiiiiEEENS1_10collective13CollectiveMmaINS1_34MainloopSm90TmaGmmaWarpSpecializedILi2ENS5_IJNS4_1CILi2EEENSA_ILi1EEESC_EEENS1_32KernelTmaWarpSpecializedPingpongEEENS5_IJNSA_ILi64EEENSA_ILi256EEESH_EEEaNS5_IJlSC_lEEEaSJ_NS4_8TiledMMAINS4_8MMA_AtomIJNS4_4SM904GMMA27MMA_64x256x32_S32S8S8_SS_TNEEEENS4_6LayoutINS5_IJSC_SC_SC_EEENS5_IJNSA_ILi0EEESS_SS_EEEEENS5_IJNS4_10UnderscoreESV_SV_EEEEENS4_13SM90_TMA_LOADENS4_14ComposedLayoutINS4_7SwizzleILi3ELi4ELi3EEENS4_18smem_ptr_flag_bitsILi8EEENSQ_INS5_IJNSA_ILi8EEENSA_ILi128EEEEEENS5_IJS15_SC_EEEEEEEvNS4_8identityENS4_23SM90_TMA_LOAD_MULTICASTES19_vS1A_EENS_8epilogue10collective6detail29Sm90TmaWarpSpecializedAdapterINS1E_15DefaultEpilogueIaSJ_SJ_NS1D_6thread17LinearCombinationIaLi1EiiLNS1I_9ScaleType4KindE0ELNS_15FloatRoundStyleE2EaEENS1_15EpilogueDefaultEEEEEvvEEEEvNT_6ParamsE)
        /*0020*/ 	.word	0x00000000
.L_19:


//--------------------- .nv.compat                --------------------------
	.section	.nv.compat,"",@"SHT_CUDA_COMPAT_INFO"
	.align	4
        /*0000*/ 	.byte	0x02, 0x09, 0x01, 0x00, 0x02, 0x02, 0x04, 0x00, 0x02, 0x05, 0x05, 0x00, 0x03, 0x07, 0x01, 0x01
        /*0010*/ 	.byte	0x02, 0x03, 0x01, 0x00, 0x02, 0x06, 0x01, 0x00, 0x04, 0x0b, 0x08, 0x00, 0x00, 0x00, 0x00, 0x00
        /*0020*/ 	.byte	0x00, 0x00, 0x00, 0x00


//--------------------- .nv.info._ZN7cutlass13device_kernelINS_4gemm6kernel13GemmUniversalIN4cute5tupleIJiiiiEEENS1_10collective13CollectiveMmaINS1_34MainloopSm90TmaGmmaWarpSpecializedILi2ENS5_IJNS4_1CILi2EEENSA_ILi1EEESC_EEENS1_32KernelTmaWarpSpecializedPingpongEEENS5_IJNSA_ILi64EEENSA_ILi256EEESH_EEEaNS5_IJlSC_lEEEaSJ_NS4_8TiledMMAINS4_8MMA_AtomIJNS4_4SM904GMMA27MMA_64x256x32_S32S8S8_SS_TNEEEENS4_6LayoutINS5_IJSC_SC_SC_EEENS5_IJNSA_ILi0EEESS_SS_EEEEENS5_IJNS4_10UnderscoreESV_SV_EEEEENS4_13SM90_TMA_LOADENS4_14ComposedLayoutINS4_7SwizzleILi3ELi4ELi3EEENS4_18smem_ptr_flag_bitsILi8EEENSQ_INS5_IJNSA_ILi8EEENSA_ILi128EEEEEENS5_IJS15_SC_EEEEEEEvNS4_8identityENS4_23SM90_TMA_LOAD_MULTICASTES19_vS1A_EENS_8epilogue10collective6detail29Sm90TmaWarpSpecializedAdapterINS1E_15DefaultEpilogueIaSJ_SJ_NS1D_6thread17LinearCombinationIaLi1EiiLNS1I_9ScaleType4KindE0ELNS_15FloatRoundStyleE2EaEENS1_15EpilogueDefaultEEEEEvvEEEEvNT_6ParamsE --------------------------
	.section	.nv.info._ZN7cutlass13device_kernelINS_4gemm6kernel13GemmUniversalIN4cute5tupleIJiiiiEEENS1_10collective13CollectiveMmaINS1_34MainloopSm90TmaGmmaWarpSpecializedILi2ENS5_IJNS4_1CILi2EEENSA_ILi1EEESC_EEENS1_32KernelTmaWarpSpecializedPingpongEEENS5_IJNSA_ILi64EEENSA_ILi256EEESH_EEEaNS5_IJlSC_lEEEaSJ_NS4_8TiledMMAINS4_8MMA_AtomIJNS4_4SM904GMMA27MMA_64x256x32_S32S8S8_SS_TNEEEENS4_6LayoutINS5_IJSC_SC_SC_EEENS5_IJNSA_ILi0EEESS_SS_EEEEENS5_IJNS4_10UnderscoreESV_SV_EEEEENS4_13SM90_TMA_LOADENS4_14ComposedLayoutINS4_7SwizzleILi3ELi4ELi3EEENS4_18smem_ptr_flag_bitsILi8EEENSQ_INS5_IJNSA_ILi8EEENSA_ILi128EEEEEENS5_IJS15_SC_EEEEEEEvNS4_8identityENS4_23SM90_TMA_LOAD_MULTICASTES19_vS1A_EENS_8epilogue10collective6detail29Sm90TmaWarpSpecializedAdapterINS1E_15DefaultEpilogueIaSJ_SJ_NS1D_6thread17LinearCombinationIaLi1EiiLNS1I_9ScaleType4KindE0ELNS_15FloatRoundStyleE2EaEENS1_15EpilogueDefaultEEEEEvvEEEEvNT_6ParamsE,"",@"SHT_CUDA_INFO"
	.sectionflags	@""
	.align	4


	//----- nvinfo : EIATTR_CUDA_API_VERSION
	.align		4
        /*0000*/ 	.byte	0x04, 0x37
        /*0002*/ 	.short	(.L_21 - .L_20)
.L_20:
        /*0004*/ 	.word	0x00000082


	//----- nvinfo : EIATTR_KPARAM_INFO
	.align		4
.L_21:
        /*0008*/ 	.byte	0x04, 0x17
        /*000a*/ 	.short	(.L_23 - .L_22)
.L_22:
        /*000c*/ 	.word	0x00000000
        /*0010*/ 	.short	0x0000
        /*0012*/ 	.short	0x0070
        /*0014*/ 	.byte	0x00, 0xf0, 0x01, 0x10


	//----- nvinfo : EIATTR_SPARSE_MMA_MASK
	.align		4
.L_23:
        /*0018*/ 	.byte	0x03, 0x50
        /*001a*/ 	.short	0x0000


	//----- nvinfo : EIATTR_MAXREG_COUNT
	.align		4
        /*001c*/ 	.byte	0x03, 0x1b
        /*001e*/ 	.short	0x00a8


	//----- nvinfo : EIATTR_NUM_BARRIERS
	.align		4
        /*0020*/ 	.byte	0x02, 0x4c
        /*0022*/ 	.byte	0x01
	.zero		1


	//----- nvinfo : EIATTR_EXTERNS
	.align		4
        /*0024*/ 	.byte	0x04, 0x0f
        /*0026*/ 	.short	(.L_25 - .L_24)


	//   ....[0]....
	.align		4
.L_24:
        /*0028*/ 	.word	index@(__assertfail)


	//----- nvinfo : EIATTR_MERCURY_ISA_VERSION
	.align		4
.L_25:
        /*002c*/ 	.byte	0x03, 0x5f
        /*002e*/ 	.short	0x0101


	//----- nvinfo : EIATTR_INT_WARP_WIDE_INSTR_OFFSETS
	.align		4
        /*0030*/ 	.byte	0x04, 0x31
        /*0032*/ 	.short	(.L_27 - .L_26)


	//   ....[0]....
.L_26:
        /*0034*/ 	.word	0x00000590


	//   ....[1]....
        /*0038*/ 	.word	0x000005d0


	//   ....[2]....
        /*003c*/ 	.word	0x00000660


	//   ....[3]....
        /*0040*/ 	.word	0x00000670


	//   ....[4]....
        /*0044*/ 	.word	0x00000690


	//   ....[5]....
        /*0048*/ 	.word	0x000006b0


	//   ....[6]....
        /*004c*/ 	.word	0x000007a0


	//   ....[7]....
        /*0050*/ 	.word	0x000007c0


	//   ....[8]....
        /*0054*/ 	.word	0x00002490


	//----- nvinfo : EIATTR_COOP_GROUP_MASK_REGIDS
	.align		4
.L_27:
        /*0058*/ 	.byte	0x04, 0x29
        /*005a*/ 	.short	(.L_29 - .L_28)


	//   ....[0]....
.L_28:
        /*005c*/ 	.word	0xffffffff


	//   ....[1]....
        /*0060*/ 	.word	0xffffffff


	//   ....[2]....
        /*0064*/ 	.word	0xffffffff


	//   ....[3]....
        /*0068*/ 	.word	0xffffffff


	//   ....[4]....
        /*006c*/ 	.word	0xffffffff


	//   ....[5]....
        /*0070*/ 	.word	0xffffffff


	//   ....[6]....
        /*0074*/ 	.word	0xffffffff


	//----- nvinfo : EIATTR_COOP_GROUP_INSTR_OFFSETS
	.align		4
.L_29:
        /*0078*/ 	.byte	0x04, 0x28
        /*007a*/ 	.short	(.L_31 - .L_30)


	//   ....[0]....
.L_30:
        /*007c*/ 	.word	0x00000060


	//   ....[1]....
        /*0080*/ 	.word	0x00000080


	//   ....[2]....
        /*0084*/ 	.word	0x00000180


	//   ....[3]....
        /*0088*/ 	.word	0x00000370


	//   ....[4]....
        /*008c*/ 	.word	0x000003c0


	//   ....[5]....
        /*0090*/ 	.word	0x00000560


	//   ....[6]....
        /*0094*/ 	.word	0x00000940


	//----- nvinfo : EIATTR_REG_RECONFIG
	.align		4
.L_31:
        /*0098*/ 	.byte	0x01, 0x54
	.zero		2


	//----- nvinfo : EIATTR_SYSCALL_OFFSETS
	.align		4
        /*009c*/ 	.byte	0x04, 0x46
        /*009e*/ 	.short	(.L_33 - .L_32)


	//   ....[0]....
.L_32:
        /*00a0*/ 	.word	0x00001880


	//----- nvinfo : EIATTR_MBARRIER_INSTR_OFFSETS
	.align		4
.L_33:
        /*00a4*/ 	.byte	0x04, 0x39
        /*00a6*/ 	.short	(.L_35 - .L_34)


	//   ....[0]....
.L_34:
        /*00a8*/ 	.word	0x00000300
        /*00ac*/ 	.word	0x000000ff
        /*00b0*/ 	.word	0x00000000
        /*00b4*/ 	.short	0x0100
        /*00b6*/ 	.byte	0x07
	.zero		1


	//   ....[1]....
        /*00b8*/ 	.word	0x00000310
        /*00bc*/ 	.word	0x000000ff
        /*00c0*/ 	.word	0x00000010
        /*00c4*/ 	.short	0x0100
        /*00c6*/ 	.byte	0x07
	.zero		1


	//   ....[2]....
        /*00c8*/ 	.word	0x00000320
        /*00cc*/ 	.word	0x000000ff
        /*00d0*/ 	.word	0x00000008
        /*00d4*/ 	.short	0x0100
        /*00d6*/ 	.byte	0x07
	.zero		1


	//   ....[3]....
        /*00d8*/ 	.word	0x00000330
        /*00dc*/ 	.word	0x000000ff
        /*00e0*/ 	.word	0x00000018
        /*00e4*/ 	.short	0x0100
        /*00e6*/ 	.byte	0x07
	.zero		1


	//   ....[4]....
        /*00e8*/ 	.word	0x00000800
        /*00ec*/ 	.word	0x000000ff
        /*00f0*/ 	.word	0x00000050
        /*00f4*/ 	.short	0x0100
        /*00f6*/ 	.byte	0x0c
	.zero		1


	//   ....[5]....
        /*00f8*/ 	.word	0x00000860
        /*00fc*/ 	.word	0x000000ff
        /*0100*/ 	.word	0x00000058
        /*0104*/ 	.short	0x0100
        /*0106*/ 	.byte	0x0c
	.zero		1


	//   ....[6]....
        /*0108*/ 	.word	0x00000890
        /*010c*/ 	.word	0x000000ff
        /*0110*/ 	.word	0x00000030
        /*0114*/ 	.short	0x0100
        /*0116*/ 	.byte	0x0d
	.zero		1


	//   ....[7]....
        /*0118*/ 	.word	0x000008d0
        /*011c*/ 	.word	0x000000ff
        /*0120*/ 	.word	0x00000038
        /*0124*/ 	.short	0x0100
        /*0126*/ 	.byte	0x0d
	.zero		1


	//   ....[8]....
        /*0128*/ 	.word	0x000008e0
        /*012c*/ 	.word	0x000000ff
        /*0130*/ 	.word	0x00000040
        /*0134*/ 	.short	0x0100
        /*0136*/ 	.byte	0x0d
	.zero		1


	//   ....[9]....
        /*0138*/ 	.word	0x000008f0
        /*013c*/ 	.word	0x000000ff
        /*0140*/ 	.word	0x00000048
        /*0144*/ 	.short	0x0100
        /*0146*/ 	.byte	0x0d
	.zero		1


	//   ....[10]....
        /*0148*/ 	.word	0x00001760
        /*014c*/ 	.word	0x0000009d
        /*0150*/ 	.word	0x00000000
        /*0154*/ 	.short	0x010a
        /*0156*/ 	.byte	0x2c
	.zero		1


	//   ....[11]....
        /*0158*/ 	.word	0x00001920
        /*015c*/ 	.word	0x00000003
        /*0160*/ 	.word	0x00000000
        /*0164*/ 	.short	0x010a
        /*0166*/ 	.byte	0x3f
	.zero		1


	//   ....[12]....
        /*0168*/ 	.word	0x00001980
        /*016c*/ 	.word	0x00000003
        /*0170*/ 	.word	0x00000000
        /*0174*/ 	.short	0x010a
        /*0176*/ 	.byte	0x3f
	.zero		1


	//   ....[13]....
        /*0178*/ 	.word	0x00001ea0
        /*017c*/ 	.word	0x000000ff
        /*0180*/ 	.word	0x00000000
        /*0184*/ 	.short	0x010a
        /*0186*/ 	.byte	0x04
	.zero		1


	//   ....[14]....
        /*0188*/ 	.word	0x00001ee0
        /*018c*/ 	.word	0x000000ff
        /*0190*/ 	.word	0x00000000
        /*0194*/ 	.short	0x010a
        /*0196*/ 	.byte	0x04
	.zero		1


	//   ....[15]....
        /*0198*/ 	.word	0x00002310
        /*019c*/ 	.word	0x00000004
        /*01a0*/ 	.word	0x00000000
        /*01a4*/ 	.short	0x0101
        /*01a6*/ 	.byte	0x3f
	.zero		1


	//   ....[16]....
        /*01a8*/ 	.word	0x00002410
        /*01ac*/ 	.word	0x0000009e
        /*01b0*/ 	.word	0x00000000
        /*01b4*/ 	.short	0x0101
        /*01b6*/ 	.byte	0x2d
	.zero		1


	//   ....[17]....
        /*01b8*/ 	.word	0x00002510
        /*01bc*/ 	.word	0x00000000
        /*01c0*/ 	.word	0x00000000
        /*01c4*/ 	.short	0x0101
        /*01c6*/ 	.byte	0x3f
	.zero		1


	//   ....[18]....
        /*01c8*/ 	.word	0x000025d0
        /*01cc*/ 	.word	0x0000009d
        /*01d0*/ 	.word	0x00000010
        /*01d4*/ 	.short	0x010a
        /*01d6*/ 	.byte	0x2c
	.zero		1


	//   ....[19]....
        /*01d8*/ 	.word	0x00008a40
        /*01dc*/ 	.word	0x000000a0
        /*01e0*/ 	.word	0x00000000
        /*01e4*/ 	.short	0x0101
        /*01e6*/ 	.byte	0x2d
	.zero		1


	//   ....[20]....
        /*01e8*/ 	.word	0x00009480
        /*01ec*/ 	.word	0x0000000c
        /*01f0*/ 	.word	0x00000010
        /*01f4*/ 	.short	0x010a
        /*01f6*/ 	.byte	0x3f
	.zero		1


	//   ....[21]....
        /*01f8*/ 	.word	0x00009900
        /*01fc*/ 	.word	0x00000003
        /*0200*/ 	.word	0x00000058
        /*0204*/ 	.short	0x0101
        /*0206*/ 	.byte	0x3f
	.zero		1


	//   ....[22]....
        /*0208*/ 	.word	0x0000a090
        /*020c*/ 	.word	0x00000007
        /*0210*/ 	.word	0x00000000
        /*0214*/ 	.short	0x010a
        /*0216*/ 	.byte	0x3f
	.zero		1


	//   ....[23]....
        /*0218*/ 	.word	0x0000a110
        /*021c*/ 	.word	0x00000003
        /*0220*/ 	.word	0x00000000
        /*0224*/ 	.short	0x010a
        /*0226*/ 	.byte	0x3f
	.zero		1


	//   ....[24]....
        /*0228*/ 	.word	0x0000a170
        /*022c*/ 	.word	0x0000009f
        /*0230*/ 	.word	0x00000000
        /*0234*/ 	.short	0x010a
        /*0236*/ 	.byte	0x3f
	.zero		1


	//   ....[25]....
        /*0238*/ 	.word	0x0000a1c0
        /*023c*/ 	.word	0x00000003
        /*0240*/ 	.word	0x00000000
        /*0244*/ 	.short	0x010a
        /*0246*/ 	.byte	0x3f
	.zero		1


	//   ....[26]....
        /*0248*/ 	.word	0x0000a220
        /*024c*/ 	.word	0x00000005
        /*0250*/ 	.word	0x00000000
        /*0254*/ 	.short	0x010a
        /*0256*/ 	.byte	0x3f
	.zero		1


	//   ....[27]....
        /*0258*/ 	.word	0x0000a270
        /*025c*/ 	.word	0x0000009f
        /*0260*/ 	.word	0x00000010
        /*0264*/ 	.short	0x010a
        /*0266*/ 	.byte	0x3f
	.zero		1


	//   ....[28]....
        /*0268*/ 	.word	0x0000a340
        /*026c*/ 	.word	0x0000000c
        /*0270*/ 	.word	0x00000010
        /*0274*/ 	.short	0x010a
        /*0276*/ 	.byte	0x3f
	.zero		1


	//   ....[29]....
        /*0278*/ 	.word	0x0000a410
        /*027c*/ 	.word	0x00000007
        /*0280*/ 	.word	0x00000000
        /*0284*/ 	.short	0x010a
        /*0286*/ 	.byte	0x3f
	.zero		1


	//----- nvinfo : EIATTR_NUM_MBARRIERS
	.align		4
.L_35:
        /*0288*/ 	.byte	0x03, 0x38
        /*028a*/ 	.short	0x000a


	//----- nvinfo : EIATTR_EXIT_INSTR_OFFSETS
	.align		4
        /*028c*/ 	.byte	0x04, 0x1c
        /*028e*/ 	.short	(.L_37 - .L_36)


	//   ....[0]....
.L_36:
        /*0290*/ 	.word	0x00001450


	//   ....[1]....
        /*0294*/ 	.word	0x000014b0


	//   ....[2]....
        /*0298*/ 	.word	0x00009150


	//   ....[3]....
        /*029c*/ 	.word	0x00009180


	//   ....[4]....
        /*02a0*/ 	.word	0x0000a160


	//----- nvinfo : EIATTR_MAX_THREADS
	.align		4
.L_37:
        /*02a4*/ 	.byte	0x04, 0x05
        /*02a6*/ 	.short	(.L_39 - .L_38)
.L_38:
        /*02a8*/ 	.word	0x00000180
        /*02ac*/ 	.word	0x00000001
        /*02b0*/ 	.word	0x00000001


	//----- nvinfo : EIATTR_CRS_STACK_SIZE
	.align		4
.L_39:
        /*02b4*/ 	.byte	0x04, 0x1e
        /*02b6*/ 	.short	(.L_41 - .L_40)
.L_40:
        /*02b8*/ 	.word	0x00000000


	//----- nvinfo : EIATTR_CBANK_PARAM_SIZE
	.align		4
.L_41:
        /*02bc*/ 	.byte	0x03, 0x19
        /*02be*/ 	.short	0x0470


	//----- nvinfo : EIATTR_PARAM_CBANK
	.align		4
        /*02c0*/ 	.byte	0x04, 0x0a
        /*02c2*/ 	.short	(.L_43 - .L_42)
	.align		4
.L_42:
        /*02c4*/ 	.word	index@(.nv.constant0._ZN7cutlass13device_kernelINS_4gemm6kernel13GemmUniversalIN4cute5tupleIJiiiiEEENS1_10collective13CollectiveMmaINS1_34MainloopSm90TmaGmmaWarpSpecializedILi2ENS5_IJNS4_1CILi2EEENSA_ILi1EEESC_EEENS1_32KernelTmaWarpSpecializedPingpongEEENS5_IJNSA_ILi64EEENSA_ILi256EEESH_EEEaNS5_IJlSC_lEEEaSJ_NS4_8TiledMMAINS4_8MMA_AtomIJNS4_4SM904GMMA27MMA_64x256x32_S32S8S8_SS_TNEEEENS4_6LayoutINS5_IJSC_SC_SC_EEENS5_IJNSA_ILi0EEESS_SS_EEEEENS5_IJNS4_10UnderscoreESV_SV_EEEEENS4_13SM90_TMA_LOADENS4_14ComposedLayoutINS4_7SwizzleILi3ELi4ELi3EEENS4_18smem_ptr_flag_bitsILi8EEENSQ_INS5_IJNSA_ILi8EEENSA_ILi128EEEEEENS5_IJS15_SC_EEEEEEEvNS4_8identityENS4_23SM90_TMA_LOAD_MULTICASTES19_vS1A_EENS_8epilogue10collective6detail29Sm90TmaWarpSpecializedAdapterINS1E_15DefaultEpilogueIaSJ_SJ_NS1D_6thread17LinearCombinationIaLi1EiiLNS1I_9ScaleType4KindE0ELNS_15FloatRoundStyleE2EaEENS1_15EpilogueDefaultEEEEEvvEEEEvNT_6ParamsE)
        /*02c8*/ 	.short	0x0210
        /*02ca*/ 	.short	0x0470


	//----- nvinfo : EIATTR_SW_WAR
	.align		4
.L_43:
        /*02cc*/ 	.byte	0x04, 0x36
        /*02ce*/ 	.short	(.L_45 - .L_44)
.L_44:
        /*02d0*/ 	.word	0x00000008
.L_45:


//--------------------- .nv.callgraph             --------------------------
	.section	.nv.callgraph,"",@"SHT_CUDA_CALLGRAPH"
	.align	4
	.sectionentsize	8
	.align		4
        /*0000*/ 	.word	0x00000000
	.align		4
        /*0004*/ 	.word	0xffffffff
	.align		4
        /*0008*/ 	.word	index@(_ZN7cutlass13device_kernelINS_4gemm6kernel13GemmUniversalIN4cute5tupleIJiiiiEEENS1_10collective13CollectiveMmaINS1_34MainloopSm90TmaGmmaWarpSpecializedILi2ENS5_IJNS4_1CILi2EEENSA_ILi1EEESC_EEENS1_32KernelTmaWarpSpecializedPingpongEEENS5_IJNSA_ILi64EEENSA_ILi256EEESH_EEEaNS5_IJlSC_lEEEaSJ_NS4_8TiledMMAINS4_8MMA_AtomIJNS4_4SM904GMMA27MMA_64x256x32_S32S8S8_SS_TNEEEENS4_6LayoutINS5_IJSC_SC_SC_EEENS5_IJNSA_ILi0EEESS_SS_EEEEENS5_IJNS4_10UnderscoreESV_SV_EEEEENS4_13SM90_TMA_LOADENS4_14ComposedLayoutINS4_7SwizzleILi3ELi4ELi3EEENS4_18smem_ptr_flag_bitsILi8EEENSQ_INS5_IJNSA_ILi8EEENSA_ILi128EEEEEENS5_IJS15_SC_EEEEEEEvNS4_8identityENS4_23SM90_TMA_LOAD_MULTICASTES19_vS1A_EENS_8epilogue10collective6detail29Sm90TmaWarpSpecializedAdapterINS1E_15DefaultEpilogueIaSJ_SJ_NS1D_6thread17LinearCombinationIaLi1EiiLNS1I_9ScaleType4KindE0ELNS_15FloatRoundStyleE2EaEENS1_15EpilogueDefaultEEEEEvvEEEEvNT_6ParamsE)
	.align		4
        /*000c*/ 	.word	index@(__assertfail)
	.align		4
        /*0010*/ 	.word	0x00000000
	.align		4
        /*0014*/ 	.word	0xfffffffe
	.align		4
        /*0018*/ 	.word	0x00000000
	.align		4
        /*001c*/ 	.word	0xfffffffd
	.align		4
        /*0020*/ 	.word	0x00000000
	.align		4
        /*0024*/ 	.word	0xfffffffc


//--------------------- .nv.constant4             --------------------------
	.section	.nv.constant4,"a",@progbits
	.align	8
	.align		8
.nv.constant4:
        /*0000*/ 	.dword	__assertfail
	.align		8
        /*0008*/ 	.dword	__unnamed_1
	.align		8
        /*0010*/ 	.dword	_ZN39_INTERNAL_331f373c_4_k_cu_eaa28b3f_94164cuda3std3__45__cpo5beginE
	.align		8
        /*0018*/ 	.dword	_ZN39_INTERNAL_331f373c_4_k_cu_eaa28b3f_94164cuda3std3__45__cpo3endE
	.align		8
        /*0020*/ 	.dword	_ZN39_INTERNAL_331f373c_4_k_cu_eaa28b3f_94164cuda3std3__45__cpo6cbeginE
	.align		8
        /*0028*/ 	.dword	_ZN39_INTERNAL_331f373c_4_k_cu_eaa28b3f_94164cuda3std3__45__cpo4cendE
	.align		8
        /*0030*/ 	.dword	_ZN39_INTERNAL_331f373c_4_k_cu_eaa28b3f_94164cuda3std3__441_GLOBAL__N__331f373c_4_k_cu_eaa28b3f_94166ignoreE
	.align		8
        /*0038*/ 	.dword	_ZN39_INTERNAL_331f373c_4_k_cu_eaa28b3f_94164cuda3std3__419piecewise_constructE
	.align		8
        /*0040*/ 	.dword	_ZN39_INTERNAL_331f373c_4_k_cu_eaa28b3f_94164cuda3std3__48in_placeE
	.align		8
        /*0048*/ 	.dword	_ZN39_INTERNAL_331f373c_4_k_cu_eaa28b3f_94164cuda3std6ranges3__45__cpo4swapE
	.align		8
        /*0050*/ 	.dword	_ZN39_INTERNAL_331f373c_4_k_cu_eaa28b3f_94164cuda3std6ranges3__45__cpo9iter_moveE
	.align		8
        /*0058*/ 	.dword	_ZN39_INTERNAL_331f373c_4_k_cu_eaa28b3f_94164cute7productE
	.align		8
        /*0060*/ 	.dword	_ZN39_INTERNAL_331f373c_4_k_cu_eaa28b3f_94164cute1_E
	.align		8
        /*0068*/ 	.dword	$str$22
	.align		8
        /*0070*/ 	.dword	$str$23


//--------------------- .text._ZN7cutlass13device_kernelINS_4gemm6kernel13GemmUniversalIN4cute5tupleIJiiiiEEENS1_10collective13CollectiveMmaINS1_34MainloopSm90TmaGmmaWarpSpecializedILi2ENS5_IJNS4_1CILi2EEENSA_ILi1EEESC_EEENS1_32KernelTmaWarpSpecializedPingpongEEENS5_IJNSA_ILi64EEENSA_ILi256EEESH_EEEaNS5_IJlSC_lEEEaSJ_NS4_8TiledMMAINS4_8MMA_AtomIJNS4_4SM904GMMA27MMA_64x256x32_S32S8S8_SS_TNEEEENS4_6LayoutINS5_IJSC_SC_SC_EEENS5_IJNSA_ILi0EEESS_SS_EEEEENS5_IJNS4_10UnderscoreESV_SV_EEEEENS4_13SM90_TMA_LOADENS4_14ComposedLayoutINS4_7SwizzleILi3ELi4ELi3EEENS4_18smem_ptr_flag_bitsILi8EEENSQ_INS5_IJNSA_ILi8EEENSA_ILi128EEEEEENS5_IJS15_SC_EEEEEEEvNS4_8identityENS4_23SM90_TMA_LOAD_MULTICASTES19_vS1A_EENS_8epilogue10collective6detail29Sm90TmaWarpSpecializedAdapterINS1E_15DefaultEpilogueIaSJ_SJ_NS1D_6thread17LinearCombinationIaLi1EiiLNS1I_9ScaleType4KindE0ELNS_15FloatRoundStyleE2EaEENS1_15EpilogueDefaultEEEEEvvEEEEvNT_6ParamsE --------------------------
	.section	.text._ZN7cutlass13device_kernelINS_4gemm6kernel13GemmUniversalIN4cute5tupleIJiiiiEEENS1_10collective13CollectiveMmaINS1_34MainloopSm90TmaGmmaWarpSpecializedILi2ENS5_IJNS4_1CILi2EEENSA_ILi1EEESC_EEENS1_32KernelTmaWarpSpecializedPingpongEEENS5_IJNSA_ILi64EEENSA_ILi256EEESH_EEEaNS5_IJlSC_lEEEaSJ_NS4_8TiledMMAINS4_8MMA_AtomIJNS4_4SM904GMMA27MMA_64x256x32_S32S8S8_SS_TNEEEENS4_6LayoutINS5_IJSC_SC_SC_EEENS5_IJNSA_ILi0EEESS_SS_EEEEENS5_IJNS4_10UnderscoreESV_SV_EEEEENS4_13SM90_TMA_LOADENS4_14ComposedLayoutINS4_7SwizzleILi3ELi4ELi3EEENS4_18smem_ptr_flag_bitsILi8EEENSQ_INS5_IJNSA_ILi8EEENSA_ILi128EEEEEENS5_IJS15_SC_EEEEEEEvNS4_8identityENS4_23SM90_TMA_LOAD_MULTICASTES19_vS1A_EENS_8epilogue10collective6detail29Sm90TmaWarpSpecializedAdapterINS1E_15DefaultEpilogueIaSJ_SJ_NS1D_6thread17LinearCombinationIaLi1EiiLNS1I_9ScaleType4KindE0ELNS_15FloatRoundStyleE2EaEENS1_15EpilogueDefaultEEEEEvvEEEEvNT_6ParamsE,"ax",@progbits
	.align	128
.text._ZN7cutlass13device_kernelINS_4gemm6kernel13GemmUniversalIN4cute5tupleIJiiiiEEENS1_10collective13CollectiveMmaINS1_34MainloopSm90TmaGmmaWarpSpecializedILi2ENS5_IJNS4_1CILi2EEENSA_ILi1EEESC_EEENS1_32KernelTmaWarpSpecializedPingpongEEENS5_IJNSA_ILi64EEENSA_ILi256EEESH_EEEaNS5_IJlSC_lEEEaSJ_NS4_8TiledMMAINS4_8MMA_AtomIJNS4_4SM904GMMA27MMA_64x256x32_S32S8S8_SS_TNEEEENS4_6LayoutINS5_IJSC_SC_SC_EEENS5_IJNSA_ILi0EEESS_SS_EEEEENS5_IJNS4_10UnderscoreESV_SV_EEEEENS4_13SM90_TMA_LOADENS4_14ComposedLayoutINS4_7SwizzleILi3ELi4ELi3EEENS4_18smem_ptr_flag_bitsILi8EEENSQ_INS5_IJNSA_ILi8EEENSA_ILi128EEEEEENS5_IJS15_SC_EEEEEEEvNS4_8identityENS4_23SM90_TMA_LOAD_MULTICASTES19_vS1A_EENS_8epilogue10collective6detail29Sm90TmaWarpSpecializedAdapterINS1E_15DefaultEpilogueIaSJ_SJ_NS1D_6thread17LinearCombinationIaLi1EiiLNS1I_9ScaleType4KindE0ELNS_15FloatRoundStyleE2EaEENS1_15EpilogueDefaultEEEEEvvEEEEvNT_6ParamsE:
        .type           _ZN7cutlass13device_kernelINS_4gemm6kernel13GemmUniversalIN4cute5tupleIJiiiiEEENS1_10collective13CollectiveMmaINS1_34MainloopSm90TmaGmmaWarpSpecializedILi2ENS5_IJNS4_1CILi2EEENSA_ILi1EEESC_EEENS1_32KernelTmaWarpSpecializedPingpongEEENS5_IJNSA_ILi64EEENSA_ILi256EEESH_EEEaNS5_IJlSC_lEEEaSJ_NS4_8TiledMMAINS4_8MMA_AtomIJNS4_4SM904GMMA27MMA_64x256x32_S32S8S8_SS_TNEEEENS4_6LayoutINS5_IJSC_SC_SC_EEENS5_IJNSA_ILi0EEESS_SS_EEEEENS5_IJNS4_10UnderscoreESV_SV_EEEEENS4_13SM90_TMA_LOADENS4_14ComposedLayoutINS4_7SwizzleILi3ELi4ELi3EEENS4_18smem_ptr_flag_bitsILi8EEENSQ_INS5_IJNSA_ILi8EEENSA_ILi128EEEEEENS5_IJS15_SC_EEEEEEEvNS4_8identityENS4_23SM90_TMA_LOAD_MULTICASTES19_vS1A_EENS_8epilogue10collective6detail29Sm90TmaWarpSpecializedAdapterINS1E_15DefaultEpilogueIaSJ_SJ_NS1D_6thread17LinearCombinationIaLi1EiiLNS1I_9ScaleType4KindE0ELNS_15FloatRoundStyleE2EaEENS1_15EpilogueDefaultEEEEEvvEEEEvNT_6ParamsE,@function
        .size           _ZN7cutlass13device_kernelINS_4gemm6kernel13GemmUniversalIN4cute5tupleIJiiiiEEENS1_10collective13CollectiveMmaINS1_34MainloopSm90TmaGmmaWarpSpecializedILi2ENS5_IJNS4_1CILi2EEENSA_ILi1EEESC_EEENS1_32KernelTmaWarpSpecializedPingpongEEENS5_IJNSA_ILi64EEENSA_ILi256EEESH_EEEaNS5_IJlSC_lEEEaSJ_NS4_8TiledMMAINS4_8MMA_AtomIJNS4_4SM904GMMA27MMA_64x256x32_S32S8S8_SS_TNEEEENS4_6LayoutINS5_IJSC_SC_SC_EEENS5_IJNSA_ILi0EEESS_SS_EEEEENS5_IJNS4_10UnderscoreESV_SV_EEEEENS4_13SM90_TMA_LOADENS4_14ComposedLayoutINS4_7SwizzleILi3ELi4ELi3EEENS4_18smem_ptr_flag_bitsILi8EEENSQ_INS5_IJNSA_ILi8EEENSA_ILi128EEEEEENS5_IJS15_SC_EEEEEEEvNS4_8identityENS4_23SM90_TMA_LOAD_MULTICASTES19_vS1A_EENS_8epilogue10collective6detail29Sm90TmaWarpSpecializedAdapterINS1E_15DefaultEpilogueIaSJ_SJ_NS1D_6thread17LinearCombinationIaLi1EiiLNS1I_9ScaleType4KindE0ELNS_15FloatRoundStyleE2EaEENS1_15EpilogueDefaultEEEEEvvEEEEvNT_6ParamsE,(.L_x_328 - _ZN7cutlass13device_kernelINS_4gemm6kernel13GemmUniversalIN4cute5tupleIJiiiiEEENS1_10collective13CollectiveMmaINS1_34MainloopSm90TmaGmmaWarpSpecializedILi2ENS5_IJNS4_1CILi2EEENSA_ILi1EEESC_EEENS1_32KernelTmaWarpSpecializedPingpongEEENS5_IJNSA_ILi64EEENSA_ILi256EEESH_EEEaNS5_IJlSC_lEEEaSJ_NS4_8TiledMMAINS4_8MMA_AtomIJNS4_4SM904GMMA27MMA_64x256x32_S32S8S8_SS_TNEEEENS4_6LayoutINS5_IJSC_SC_SC_EEENS5_IJNSA_ILi0EEESS_SS_EEEEENS5_IJNS4_10UnderscoreESV_SV_EEEEENS4_13SM90_TMA_LOADENS4_14ComposedLayoutINS4_7SwizzleILi3ELi4ELi3EEENS4_18smem_ptr_flag_bitsILi8EEENSQ_INS5_IJNSA_ILi8EEENSA_ILi128EEEEEENS5_IJS15_SC_EEEEEEEvNS4_8identityENS4_23SM90_TMA_LOAD_MULTICASTES19_vS1A_EENS_8epilogue10collective6detail29Sm90TmaWarpSpecializedAdapterINS1E_15DefaultEpilogueIaSJ_SJ_NS1D_6thread17LinearCombinationIaLi1EiiLNS1I_9ScaleType4KindE0ELNS_15FloatRoundStyleE2EaEENS1_15EpilogueDefaultEEEEEvvEEEEvNT_6ParamsE)
        .other          _ZN7cutlass13device_kernelINS_4gemm6kernel13GemmUniversalIN4cute5tupleIJiiiiEEENS1_10collective13CollectiveMmaINS1_34MainloopSm90TmaGmmaWarpSpecializedILi2ENS5_IJNS4_1CILi2EEENSA_ILi1EEESC_EEENS1_32KernelTmaWarpSpecializedPingpongEEENS5_IJNSA_ILi64EEENSA_ILi256EEESH_EEEaNS5_IJlSC_lEEEaSJ_NS4_8TiledMMAINS4_8MMA_AtomIJNS4_4SM904GMMA27MMA_64x256x32_S32S8S8_SS_TNEEEENS4_6LayoutINS5_IJSC_SC_SC_EEENS5_IJNSA_ILi0EEESS_SS_EEEEENS5_IJNS4_10UnderscoreESV_SV_EEEEENS4_13SM90_TMA_LOADENS4_14ComposedLayoutINS4_7SwizzleILi3ELi4ELi3EEENS4_18smem_ptr_flag_bitsILi8EEENSQ_INS5_IJNSA_ILi8EEENSA_ILi128EEEEEENS5_IJS15_SC_EEEEEEEvNS4_8identityENS4_23SM90_TMA_LOAD_MULTICASTES19_vS1A_EENS_8epilogue10collective6detail29Sm90TmaWarpSpecializedAdapterINS1E_15DefaultEpilogueIaSJ_SJ_NS1D_6thread17LinearCombinationIaLi1EiiLNS1I_9ScaleType4KindE0ELNS_15FloatRoundStyleE2EaEENS1_15EpilogueDefaultEEEEEvvEEEEvNT_6ParamsE,@"STO_CUDA_ENTRY STV_DEFAULT"
_ZN7cutlass13device_kernelINS_4gemm6kernel13GemmUniversalIN4cute5tupleIJiiiiEEENS1_10collective13CollectiveMmaINS1_34MainloopSm90TmaGmmaWarpSpecializedILi2ENS5_IJNS4_1CILi2EEENSA_ILi1EEESC_EEENS1_32KernelTmaWarpSpecializedPingpongEEENS5_IJNSA_ILi64EEENSA_ILi256EEESH_EEEaNS5_IJlSC_lEEEaSJ_NS4_8TiledMMAINS4_8MMA_AtomIJNS4_4SM904GMMA27MMA_64x256x32_S32S8S8_SS_TNEEEENS4_6LayoutINS5_IJSC_SC_SC_EEENS5_IJNSA_ILi0EEESS_SS_EEEEENS5_IJNS4_10UnderscoreESV_SV_EEEEENS4_13SM90_TMA_LOADENS4_14ComposedLayoutINS4_7SwizzleILi3ELi4ELi3EEENS4_18smem_ptr_flag_bitsILi8EEENSQ_INS5_IJNSA_ILi8EEENSA_ILi128EEEEEENS5_IJS15_SC_EEEEEEEvNS4_8identityENS4_23SM90_TMA_LOAD_MULTICASTES19_vS1A_EENS_8epilogue10collective6detail29Sm90TmaWarpSpecializedAdapterINS1E_15DefaultEpilogueIaSJ_SJ_NS1D_6thread17LinearCombinationIaLi1EiiLNS1I_9ScaleType4KindE0ELNS_15FloatRoundStyleE2EaEENS1_15EpilogueDefaultEEEEEvvEEEEvNT_6ParamsE:
[----:B------:R-:W0:Y:S01]  /*0000*/  LDC R1, c[0x0][0x28] ;  /* 0x00000a00ff017b82 */ /* 0x000e220000000800 */
[----:B------:R-:W1:Y:S01]  /*0010*/  S2R R3, SR_TID.X ;  /* 0x0000000000037919 */ /* 0x000e620000002100 */
[----:B------:R-:W-:Y:S01]  /*0020*/  ELECT P0, URZ, PT ;  /* 0x00000000003f782f */ /* 0x000fe20003800000 */
[----:B------:R-:W-:Y:S01]  /*0030*/  BSSY B0, `(.L_x_0) ;  /* 0x0000014000007945 */ /* 0x000fe20003800000 */
[--C-:B-1----:R-:W-:Y:S02]  /*0040*/  SHF.R.U32.HI R0, RZ, 0x5, R3.reuse ;  /* 0x00000005ff007819 */ /* 0x102fe40000011603 */
[----:B------:R-:W-:-:S03]  /*0050*/  SHF.R.U32.HI R5, RZ, 0x7, R3 ;  /* 0x00000007ff057819 */ /* 0x000fc60000011603 */
[----:B------:R-:W1:Y:S02]  /*0060*/  SHFL.IDX PT, R2, R0, RZ, 0x1f ;  /* 0x00001fff00027589 */ /* 0x000e6400000e0000 */
[----:B-1----:R-:W-:Y:S02]  /*0070*/  R2UR UR6, R2 ;  /* 0x00000000020672ca */ /* 0x002fe400000e0000 */
[----:B------:R1:W2:Y:S11]  /*0080*/  SHFL.IDX PT, R2, R5, RZ, 0x1f ;  /* 0x00001fff05027589 */ /* 0x0002b600000e0000 */
[----:B------:R-:W-:-:S02]  /*0090*/  USHF.R.S32.HI UR4, URZ, 0x1f, UR6 ;  /* 0x0000001f3f047899 */ /* 0x000fc40008011406 */
[----:B------:R-:W-:Y:S02]  /*00a0*/  ISETP.NE.OR P0, PT, RZ, UR6, !P0 ;  /* 0x00000006ff007c0c */ /* 0x000fe4000c705670 */
[----:B------:R-:W-:-:S04]  /*00b0*/  ULEA.HI UR4, UR4, UR6, URZ, 0x2 ;  /* 0x0000000604047291 */ /* 0x000fc8000f8f103f */
[----:B------:R-:W-:-:S04]  /*00c0*/  ULOP3.LUT UR4, UR4, 0xfffffffc, URZ, 0xc0, !UPT ;  /* 0xfffffffc04047892 */ /* 0x000fc8000f8ec03f */
[----:B------:R-:W-:-:S03]  /*00d0*/  UIADD3 UR6, UR6, -UR4, URZ ;  /* 0x8000000406067290 */ /* 0x000fc6000fffe03f */
[----:B012---:R-:W-:Y:S09]  /*00e0*/  @P0 BRA `(.L_x_1) ;  /* 0x0000000000200947 */ /* 0x007ff20003800000 */
[----:B------:R-:W-:Y:S02]  /*00f0*/  ULDC.64 UR4, c[0x0][0x198] ;  /* 0x0000660000047ab9 */ /* 0x000fe40000000a00 */
[----:B------:R-:W-:Y:S02]  /*0100*/  UIADD3 UR8, UP0, UR4, 0xf0, URZ ;  /* 0x000000f004087890 */ /* 0x000fe4000ff1e03f */
[----:B------:R-:W-:Y:S02]  /*0110*/  UIADD3 UR4, UP1, UR4, 0x1f0, URZ ;  /* 0x000001f004047890 */ /* 0x000fe4000ff3e03f */
[----:B------:R-:W-:Y:S02]  /*0120*/  UIADD3.X UR9, URZ, UR5, URZ, UP0, !UPT ;  /* 0x000000053f097290 */ /* 0x000fe400087fe43f */
[----:B------:R-:W-:-:S07]  /*0130*/  UIADD3.X UR5, URZ, UR5, URZ, UP1, !UPT ;  /* 0x000000053f057290 */ /* 0x000fce0008ffe43f */
[----:B------:R0:W-:Y:S02]  /*0140*/  UTMACCTL.PF [UR8] ;  /* 0x00000000080079b9 */ /* 0x0001e40008040000 */
[----:B------:R0:W-:Y:S02]  /*0150*/  UTMACCTL.PF [UR4] ;  /* 0x00000000040079b9 */ /* 0x0001e40008040000 */
[----:B0-----:R-:W-:Y:S01]  /*0160*/  NOP ;  /* 0x0000000000007918 */ /* 0x001fe20000000000 */
.L_x_1:
[----:B------:R-:W-:Y:S05]  /*0170*/  BSYNC B0 ;  /* 0x0000000000007941 */ /* 0x000fea0003800000 */
.L_x_0:
[----:B------:R-:W0:Y:S01]  /*0180*/  SHFL.IDX PT, R6, R0, RZ, 0x1f ;  /* 0x00001fff00067589 */ /* 0x000e2200000e0000 */
[----:B------:R-:W-:Y:S01]  /*0190*/  R2UR UR19, R2 ;  /* 0x00000000021372ca */ /* 0x000fe200000e0000 */
[----:B------:R-:W-:-:S04]  /*01a0*/  UISETP.NE.AND UP0, UPT, UR6, 0x3, UPT ;  /* 0x000000030600788c */ /* 0x000fc8000bf05270 */
[----:B------:R-:W-:-:S08]  /*01b0*/  UISETP.EQ.OR UP0, UPT, UR6, URZ, !UP0 ;  /* 0x0000003f0600728c */ /* 0x000fd0000c702670 */
[----:B------:R-:W-:Y:S02]  /*01c0*/  UIADD3 UR14, UR19, -0x1, URZ ;  /* 0xffffffff130e7890 */ /* 0x000fe4000fffe03f */
[----:B------:R-:W-:Y:S02]  /*01d0*/  UISETP.EQ.AND UP0, UPT, UR19, URZ, UP0 ;  /* 0x0000003f1300728c */ /* 0x000fe40008702270 */
[----:B------:R-:W-:Y:S02]  /*01e0*/  UISETP.GE.U32.AND UP1, UPT, UR14, 0x2, UPT ;  /* 0x000000020e00788c */ /* 0x000fe4000bf26070 */
[----:B------:R-:W-:Y:S01]  /*01f0*/  USEL UR37, URZ, 0x1, !UP0 ;  /* 0x000000013f257887 */ /* 0x000fe2000c000000 */
[----:B0-----:R-:W-:-:S03]  /*0200*/  ISETP.NE.AND P0, PT, R6, RZ, PT ;  /* 0x000000ff0600720c */ /* 0x001fc60003f05270 */
[----:B------:R-:W-:-:S10]  /*0210*/  USEL UR37, UR37, 0x2, UP1 ;  /* 0x0000000225257887 */ /* 0x000fd40008800000 */
[----:B------:R-:W-:Y:S05]  /*0220*/  @P0 BRA `(.L_x_2) ;  /* 0x0000000000480947 */ /* 0x000fea0003800000 */
[----:B------:R-:W0:Y:S01]  /*0230*/  S2UR UR7, SR_CgaCtaId ;  /* 0x00000000000779c3 */ /* 0x000e220000008800 */
[----:B------:R-:W-:Y:S01]  /*0240*/  UMOV UR4, 0x400 ;  /* 0x0000040000047882 */ /* 0x000fe20000000000 */
[----:B------:R-:W-:Y:S01]  /*0250*/  UMOV UR5, 0x1 ;  /* 0x0000000100057882 */ /* 0x000fe20000000000 */
[----:B------:R-:W-:Y:S01]  /*0260*/  UMOV UR8, 0x2 ;  /* 0x0000000200087882 */ /* 0x000fe20000000000 */
[----:B------:R-:W-:Y:S01]  /*0270*/  ELECT P0, URZ, PT ;  /* 0x00000000003f782f */ /* 0x000fe20003800000 */
[----:B------:R-:W-:-:S04]  /*0280*/  UIADD3 UR8, -UR8, 0x100000, URZ ;  /* 0x0010000008087890 */ /* 0x000fc8000fffe13f */
[----:B------:R-:W-:Y:S02]  /*0290*/  USHF.L.U32 UR9, UR8, 0xb, URZ ;  /* 0x0000000b08097899 */ /* 0x000fe4000800063f */
[----:B------:R-:W-:Y:S02]  /*02a0*/  USHF.L.U32 UR8, UR8, 0x1, URZ ;  /* 0x0000000108087899 */ /* 0x000fe4000800063f */
[----:B0-----:R-:W-:Y:S02]  /*02b0*/  ULEA UR7, UR7, UR4, 0x18 ;  /* 0x0000000407077291 */ /* 0x001fe4000f8ec03f */
[----:B------:R-:W-:-:S04]  /*02c0*/  UIADD3 UR4, -UR5, 0x100000, URZ ;  /* 0x0010000005047890 */ /* 0x000fc8000fffe13f */
[----:B------:R-:W-:Y:S02]  /*02d0*/  USHF.L.U32 UR5, UR4, 0xb, URZ ;  /* 0x0000000b04057899 */ /* 0x000fe4000800063f */
[----:B------:R-:W-:Y:S01]  /*02e0*/  USHF.L.U32 UR4, UR4, 0x1, URZ ;  /* 0x0000000104047899 */ /* 0x000fe2000800063f */
[----:B------:R-:W0:Y:S11]  /*02f0*/  FENCE.VIEW.ASYNC.S ;  /* 0x00000000000073c6 */ /* 0x000e360000000000 */
[----:B0-----:R0:W1:Y:S01]  /*0300*/  SYNCS.EXCH.64 URZ, [UR7], UR4 ;  /* 0x00000004073f75b2 */ /* 0x0010620008000100 */
[----:B------:R0:W2:Y:S01]  /*0310*/  SYNCS.EXCH.64 URZ, [UR7+0x10], UR8 ;  /* 0x00001008073f75b2 */ /* 0x0000a20008000100 */
[----:B------:R0:W3:Y:S01]  /*0320*/  SYNCS.EXCH.64 URZ, [UR7+0x8], UR4 ;  /* 0x00000804073f75b2 */ /* 0x0000e20008000100 */
[----:B------:R0:W4:Y:S01]  /*0330*/  SYNCS.EXCH.64 URZ, [UR7+0x18], UR8 ;  /* 0x00001808073f75b2 */ /* 0x0001220008000100 */
[----:B------:R-:W-:Y:S01]  /*0340*/  NOP ;  /* 0x0000000000007918 */ /* 0x000fe20000000000 */
.L_x_2:
[----:B------:R-:W5:Y:S01]  /*0350*/  S2UR UR15, SR_CTAID.X ;  /* 0x00000000000f79c3 */ /* 0x000f620000002500 */
[----:B------:R-:W-:Y:S01]  /*0360*/  SHF.R.S32.HI R2, RZ, 0x1f, R3 ;  /* 0x0000001fff027819 */ /* 0x000fe20000011403 */
[----:B------:R-:W1:Y:S01]  /*0370*/  SHFL.IDX PT, R7, R0, RZ, 0x1f ;  /* 0x00001fff00077589 */ /* 0x000e6200000e0000 */
[----:B------:R-:W-:Y:S02]  /*0380*/  ELECT P0, URZ, PT ;  /* 0x00000000003f782f */ /* 0x000fe40003800000 */
[----:B------:R-:W-:Y:S01]  /*0390*/  SHF.R.S32.HI R11, RZ, 0x1f, R6 ;  /* 0x0000001fff0b7819 */ /* 0x000fe20000011406 */
[----:B0-----:R-:W-:Y:S01]  /*03a0*/  ULDC UR4, c[0x0][0x150] ;  /* 0x0000540000047ab9 */ /* 0x001fe20000000800 */
[----:B------:R-:W-:Y:S01]  /*03b0*/  LEA.HI R2, R2, R3, RZ, 0x7 ;  /* 0x0000000302027211 */ /* 0x000fe200078f38ff */
[----:B------:R-:W0:Y:S01]  /*03c0*/  SHFL.IDX PT, R8, R0, RZ, 0x1f ;  /* 0x00001fff00087589 */ /* 0x000e2200000e0000 */
[----:B------:R-:W2:Y:S01]  /*03d0*/  S2UR UR8, SR_CTAID.Y ;  /* 0x00000000000879c3 */ /* 0x000ea20000002600 */
[----:B------:R-:W-:-:S02]  /*03e0*/  ELECT P1, URZ, PT ;  /* 0x00000000003f782f */ /* 0x000fc40003820000 */
[----:B------:R-:W-:Y:S01]  /*03f0*/  LOP3.LUT R2, R2, 0xffffff80, RZ, 0xc0, !PT ;  /* 0xffffff8002027812 */ /* 0x000fe200078ec0ff */
[----:B------:R-:W-:Y:S01]  /*0400*/  ULDC UR7, c[0x0][0x144] ;  /* 0x0000510000077ab9 */ /* 0x000fe20000000800 */
[----:B------:R-:W-:Y:S01]  /*0410*/  LEA.HI R11, R11, R6, RZ, 0x2 ;  /* 0x000000060b0b7211 */ /* 0x000fe200078f10ff */
[----:B------:R-:W-:Y:S01]  /*0420*/  UMOV UR18, 0x80 ;  /* 0x0000008000127882 */ /* 0x000fe20000000000 */
[----:B------:R-:W-:Y:S01]  /*0430*/  NOP ;  /* 0x0000000000007918 */ /* 0x000fe20000000000 */
[----:B------:R-:W-:Y:S01]  /*0440*/  IMAD.IADD R4, R3, 0x1, -R2 ;  /* 0x0000000103047824 */ /* 0x000fe200078e0a02 */
[----:B------:R-:W-:Y:S01]  /*0450*/  LOP3.LUT R11, R11, 0x3ffffffc, RZ, 0xc0, !PT ;  /* 0x3ffffffc0b0b7812 */ /* 0x000fe200078ec0ff */
[----:B------:R-:W-:Y:S01]  /*0460*/  NOP ;  /* 0x0000000000007918 */ /* 0x000fe20000000000 */
[----:B------:R-:W-:Y:S01]  /*0470*/  ULDC UR17, c[0x0][0x148] ;  /* 0x0000520000117ab9 */ /* 0x000fe20000000800 */
[----:B------:R-:W-:Y:S01]  /*0480*/  IMAD.MOV.U32 R152, RZ, RZ, 0x1 ;  /* 0x00000001ff987424 */ /* 0x000fe200078e00ff */
[----:B------:R-:W-:Y:S01]  /*0490*/  SHF.R.S32.HI R9, RZ, 0x1f, R4 ;  /* 0x0000001fff097819 */ /* 0x000fe20000011404 */
[----:B------:R-:W-:Y:S01]  /*04a0*/  IMAD.IADD R11, R6, 0x1, -R11 ;  /* 0x00000001060b7824 */ /* 0x000fe200078e0a0b */
[----:B------:R-:W-:-:S02]  /*04b0*/  ISETP.NE.AND P2, PT, RZ, UR19, PT ;  /* 0x00000013ff007c0c */ /* 0x000fc4000bf45270 */
[----:B-----5:R-:W-:Y:S02]  /*04c0*/  I2FP.F32.U32 R10, UR15 ;  /* 0x0000000f000a7c45 */ /* 0x020fe40008201000 */
[----:B------:R-:W-:Y:S02]  /*04d0*/  LEA.HI R2, R9, R4, RZ, 0x3 ;  /* 0x0000000409027211 */ /* 0x000fe400078f18ff */
[----:B-1----:R-:W-:Y:S01]  /*04e0*/  ISETP.NE.OR P0, PT, R7, RZ, !P0 ;  /* 0x000000ff0700720c */ /* 0x002fe20004705670 */
[----:B------:R-:W-:Y:S01]  /*04f0*/  FMUL R10, R10, UR4 ;  /* 0x000000040a0a7c20 */ /* 0x000fe20008400000 */
[--C-:B------:R-:W-:Y:S01]  /*0500*/  SHF.R.S32.HI R7, RZ, 0x3, R2.reuse ;  /* 0x00000003ff077819 */ /* 0x100fe20000011402 */
[----:B------:R-:W-:Y:S01]  /*0510*/  ULDC UR4, c[0x0][0x154] ;  /* 0x0000550000047ab9 */ /* 0x000fe20000000800 */
[----:B------:R-:W-:Y:S02]  /*0520*/  SHF.R.S32.HI R2, RZ, 0x1f, R2 ;  /* 0x0000001fff027819 */ /* 0x000fe40000011402 */
[----:B0-----:R-:W-:Y:S01]  /*0530*/  ISETP.NE.OR P1, PT, R8, RZ, !P1 ;  /* 0x000000ff0800720c */ /* 0x001fe20004f25670 */
[----:B------:R-:W0:Y:S01]  /*0540*/  F2I.U32.TRUNC.NTZ R10, R10 ;  /* 0x0000000a000a7305 */ /* 0x000e22000020f000 */
[----:B------:R-:W-:Y:S01]  /*0550*/  LEA.HI R2, R2, R7, RZ, 0x2 ;  /* 0x0000000702027211 */ /* 0x000fe200078f10ff */
[----:B------:R1:W1:Y:S01]  /*0560*/  SHFL.IDX PT, R8, R5, RZ, 0x1f ;  /* 0x00001fff05087589 */ /* 0x00026200000e0000 */
[----:B--2---:R-:W-:-:S02]  /*0570*/  I2FP.F32.U32 R0, UR8 ;  /* 0x0000000800007c45 */ /* 0x004fc40008201000 */
[----:B------:R-:W-:Y:S01]  /*0580*/  LOP3.LUT R2, R2, 0xfffffffc, RZ, 0xc0, !PT ;  /* 0xfffffffc02027812 */ /* 0x000fe200078ec0ff */
[----:B------:R-:W-:Y:S02]  /*0590*/  VOTEU.ALL UP0, P0 ;  /* 0x00000000003f7886 */ /* 0x000fe40000000000 */
[----:B------:R-:W-:Y:S02]  /*05a0*/  FMUL R6, R0, UR4 ;  /* 0x0000000400067c20 */ /* 0x000fe40008400000 */
[----:B------:R-:W-:Y:S01]  /*05b0*/  IMAD.IADD R2, R7, 0x1, -R2 ;  /* 0x0000000107027824 */ /* 0x000fe200078e0a02 */
[----:B------:R-:W2:Y:S01]  /*05c0*/  @!UP0 S2UR UR11, SR_CgaCtaId ;  /* 0x00000000000b89c3 */ /* 0x000ea20000008800 */
[----:B------:R-:W-:Y:S01]  /*05d0*/  VOTEU.ALL UP1, P1 ;  /* 0x00000000003f7886 */ /* 0x000fe20000820000 */
[----:B------:R-:W-:Y:S01]  /*05e0*/  @!UP0 UMOV UR10, 0x400 ;  /* 0x00000400000a8882 */ /* 0x000fe20000000000 */
[----:B------:R-:W-:Y:S01]  /*05f0*/  IMAD R2, R11, 0x4, R2 ;  /* 0x000000040b027824 */ /* 0x000fe200078e0202 */
[----:B0-----:R-:W-:Y:S01]  /*0600*/  R2UR UR4, R10 ;  /* 0x000000000a0472ca */ /* 0x001fe200000e0000 */
[----:B------:R-:W0:Y:S01]  /*0610*/  F2I.U32.TRUNC.NTZ R6, R6 ;  /* 0x0000000600067305 */ /* 0x000e22000020f000 */
[----:B------:R-:W-:Y:S01]  /*0620*/  @!UP1 UMOV UR13, 0x400 ;  /* 0x00000400000d9882 */ /* 0x000fe20000000000 */
[C---:B------:R-:W-:Y:S01]  /*0630*/  IMAD.SHL.U32 R153, R2.reuse, 0x4, RZ ;  /* 0x0000000402997824 */ /* 0x040fe200078e00ff */
[----:B------:R-:W-:Y:S01]  /*0640*/  LEA.HI R0, R2, R2, RZ, 0x1 ;  /* 0x0000000202007211 */ /* 0x000fe200078f08ff */
[----:B------:R-:W5:Y:S01]  /*0650*/  @!UP1 S2UR UR16, SR_CgaCtaId ;  /* 0x00000000001099c3 */ /* 0x000f620000008800 */
[----:B------:R-:W-:Y:S01]  /*0660*/  VOTEU.ALL UP2, P1 ;  /* 0x00000000003f7886 */ /* 0x000fe20000840000 */
[----:B------:R-:W-:Y:S01]  /*0670*/  VOTEU.ALL UP3, P1 ;  /* 0x00000000003f7886 */ /* 0x000fe20000860000 */
[----:B------:R-:W-:Y:S01]  /*0680*/  LOP3.LUT R7, R0, 0xfffffffe, RZ, 0xc0, !PT ;  /* 0xfffffffe00077812 */ /* 0x000fe200078ec0ff */
[----:B------:R-:W-:Y:S01]  /*0690*/  VOTEU.ALL UP4, P1 ;  /* 0x00000000003f7886 */ /* 0x000fe20000880000 */
[----:B------:R-:W-:Y:S01]  /*06a0*/  LOP3.LUT R153, R2, 0xc, R153, 0x78, !PT ;  /* 0x0000000c02997812 */ /* 0x000fe200078e7899 */
[----:B------:R-:W-:-:S02]  /*06b0*/  VOTEU.ALL UP5, P1 ;  /* 0x00000000003f7886 */ /* 0x000fc400008a0000 */
[----:B------:R-:W-:Y:S01]  /*06c0*/  IMAD.IADD R7, R2, 0x1, -R7 ;  /* 0x0000000102077824 */ /* 0x000fe200078e0a07 */
[----:B------:R-:W-:Y:S01]  /*06d0*/  UIADD3 UR4, -UR4, URZ, URZ ;  /* 0x0000003f04047290 */ /* 0x000fe2000fffe13f */
[----:B------:R-:W3:Y:S01]  /*06e0*/  LDC R2, c[0x0][0x140] ;  /* 0x00005000ff027b82 */ /* 0x000ee20000000800 */
[----:B0-----:R-:W-:Y:S02]  /*06f0*/  R2UR UR9, R6 ;  /* 0x00000000060972ca */ /* 0x001fe400000e0000 */
[----:B------:R-:W-:Y:S02]  /*0700*/  UIMAD UR7, UR7, UR4, UR15 ;  /* 0x00000004070772a4 */ /* 0x000fe4000f8e020f */
[----:B--2---:R-:W-:Y:S01]  /*0710*/  @!UP0 ULEA UR12, UR11, UR10, 0x18 ;  /* 0x0000000a0b0c8291 */ /* 0x004fe2000f8ec03f */
[----:B------:R-:W-:Y:S01]  /*0720*/  UMOV UR4, 0x20 ;  /* 0x0000002000047882 */ /* 0x000fe20000000000 */
[----:B------:R-:W-:-:S04]  /*0730*/  @!UP1 UIADD3 UR10, -UR18, 0x100000, URZ ;  /* 0x00100000120a9890 */ /* 0x000fc8000fffe13f */
[----:B------:R-:W-:Y:S02]  /*0740*/  @!UP1 USHF.L.U32 UR11, UR10, 0xb, URZ ;  /* 0x0000000b0a0b9899 */ /* 0x000fe4000800063f */
[----:B------:R-:W-:Y:S01]  /*0750*/  @!UP1 USHF.L.U32 UR10, UR10, 0x1, URZ ;  /* 0x000000010a0a9899 */ /* 0x000fe2000800063f */
[----:B------:R-:W-:Y:S01]  /*0760*/  ISETP.NE.AND P3, PT, R7, UR7, PT ;  /* 0x0000000707007c0c */ /* 0x000fe2000bf65270 */
[----:B------:R-:W-:-:S04]  /*0770*/  @!UP0 UIADD3 UR4, -UR4, 0x100000, URZ ;  /* 0x0010000004048890 */ /* 0x000fc8000fffe13f */
[----:B------:R-:W-:Y:S02]  /*0780*/  @!UP0 USHF.L.U32 UR5, UR4, 0xb, URZ ;  /* 0x0000000b04058899 */ /* 0x000fe4000800063f */
[----:B------:R-:W-:Y:S01]  /*0790*/  @!UP0 USHF.L.U32 UR4, UR4, 0x1, URZ ;  /* 0x0000000104048899 */ /* 0x000fe2000800063f */
[----:B------:R-:W-:Y:S01]  /*07a0*/  VOTEU.ALL UP0, P0 ;  /* 0x00000000003f7886 */ /* 0x000fe20000000000 */
[----:B-----5:R-:W-:Y:S01]  /*07b0*/  @!UP1 ULEA UR13, UR16, UR13, 0x18 ;  /* 0x0000000d100d9291 */ /* 0x020fe2000f8ec03f */
[----:B------:R-:W-:Y:S01]  /*07c0*/  VOTEU.ALL UP1, P0 ;  /* 0x00000000003f7886 */ /* 0x000fe20000020000 */
[----:B------:R-:W-:Y:S01]  /*07d0*/  UIADD3 UR9, -UR9, URZ, URZ ;  /* 0x0000003f09097290 */ /* 0x000fe2000fffe13f */
[----:B------:R-:W-:Y:S01]  /*07e0*/  LOP3.LUT P0, RZ, R4, 0x7, RZ, 0xc0, !PT ;  /* 0x0000000704ff7812 */ /* 0x000fe2000780c0ff */
[----:B------:R-:W0:Y:S06]  /*07f0*/  FENCE.VIEW.ASYNC.S ;  /* 0x00000000000073c6 */ /* 0x000e2c0000000000 */
[----:B0-----:R-:W0:Y:S01]  /*0800*/  @!UP0 SYNCS.EXCH.64 URZ, [UR12+0x50], UR4 ;  /* 0x000050040c3f85b2 */ /* 0x001e220008000100 */
[----:B------:R-:W-:-:S02]  /*0810*/  @P3 LEA.HI R0, R153, R153, RZ, 0x1 ;  /* 0x0000009999003211 */ /* 0x000fc400078f08ff */
[----:B---3--:R-:W-:Y:S02]  /*0820*/  ISETP.EQ.U32.AND P1, PT, R2, 0x1, PT ;  /* 0x000000010200780c */ /* 0x008fe40003f22070 */
[----:B------:R-:W-:Y:S02]  /*0830*/  @P3 SHF.R.S32.HI R0, RZ, 0x1, R0 ;  /* 0x00000001ff003819 */ /* 0x000fe40000011400 */
[----:B------:R-:W-:-:S04]  /*0840*/  ISETP.LT.U32.AND P0, PT, R153, 0x2, !P0 ;  /* 0x000000029900780c */ /* 0x000fc80004701070 */
[----:B-1----:R-:W-:Y:S01]  /*0850*/  SEL R5, RZ, 0x1, !P0 ;  /* 0x00000001ff057807 */ /* 0x002fe20004000000 */
[----:B------:R1:W2:Y:S01]  /*0860*/  @!UP1 SYNCS.EXCH.64 URZ, [UR12+0x58], UR4 ;  /* 0x000058040c3f95b2 */ /* 0x0002a20008000100 */
[----:B------:R-:W-:Y:S01]  /*0870*/  NOP ;  /* 0x0000000000007918 */ /* 0x000fe20000000000 */
[----:B-1----:R-:W-:Y:S01]  /*0880*/  UIMAD UR4, UR17, UR9, UR8 ;  /* 0x00000009110472a4 */ /* 0x002fe2000f8e0208 */
[----:B------:R1:W3:Y:S05]  /*0890*/  @!UP2 SYNCS.EXCH.64 URZ, [UR13+0x30], UR10 ;  /* 0x0000300a0d3fa5b2 */ /* 0x0002ea0008000100 */
[----:B------:R-:W-:-:S04]  /*08a0*/  @P3 ISETP.NE.AND P4, PT, R0, UR4, PT ;  /* 0x0000000400003c0c */ /* 0x000fc8000bf85270 */
[----:B------:R-:W-:-:S04]  /*08b0*/  @P3 SEL R152, RZ, 0x1, P4 ;  /* 0x00000001ff983807 */ /* 0x000fc80002000000 */
[----:B------:R-:W-:Y:S01]  /*08c0*/  LOP3.LUT R152, R152, R5, RZ, 0xc0, !PT ;  /* 0x0000000598987212 */ /* 0x000fe200078ec0ff */
[----:B------:R1:W0:Y:S01]  /*08d0*/  @!UP3 SYNCS.EXCH.64 URZ, [UR13+0x38], UR10 ;  /* 0x0000380a0d3fb5b2 */ /* 0x0002220008000100 */
[----:B------:R1:W0:Y:S01]  /*08e0*/  @!UP4 SYNCS.EXCH.64 URZ, [UR13+0x40], UR10 ;  /* 0x0000400a0d3fc5b2 */ /* 0x0002220008000100 */
[----:B------:R1:W0:Y:S01]  /*08f0*/  @!UP5 SYNCS.EXCH.64 URZ, [UR13+0x48], UR10 ;  /* 0x0000480a0d3fd5b2 */ /* 0x0002220008000100 */
[----:B------:R-:W-:Y:S01]  /*0900*/  NOP ;  /* 0x0000000000007918 */ /* 0x000fe20000000000 */
[----:B-1----:R-:W-:Y:S05]  /*0910*/  @!P1 BRA `(.L_x_3) ;  /* 0x0000000000089947 */ /* 0x002fea0003800000 */
[----:B0-234-:R-:W-:Y:S01]  /*0920*/  UCGABAR_ARV ;  /* 0x00000000000079c7 */ /* 0x01dfe20008000000 */
[----:B------:R-:W-:Y:S05]  /*0930*/  BRA `(.L_x_4) ;  /* 0x0000000000047947 */ /* 0x000fea0003800000 */
.L_x_3:
[----:B0-234-:R-:W-:Y:S01]  /*0940*/  NOP ;  /* 0x0000000000007918 */ /* 0x01dfe20000000000 */
.L_x_4:
[----:B------:R-:W-:Y:S01]  /*0950*/  ULDC.64 UR4, c[0x0][0x598] ;  /* 0x0001660000047ab9 */ /* 0x000fe20000000a00 */
[----:B------:R-:W-:Y:S01]  /*0960*/  ULDC.64 UR48, c[0x0][0x208] ;  /* 0x0000820000307ab9 */ /* 0x000fe20000000a00 */
[----:B------:R-:W-:-:S04]  /*0970*/  ISETP.NE.U32.AND P0, PT, RZ, UR4, PT ;  /* 0x00000004ff007c0c */ /* 0x000fc8000bf05070 */
[----:B------:R-:W-:-:S13]  /*0980*/  ISETP.NE.AND.EX P0, PT, RZ, UR5, PT, P0 ;  /* 0x00000005ff007c0c */ /* 0x000fda000bf05300 */
[----:B------:R-:W-:Y:S05]  /*0990*/  @!P0 BRA `(.L_x_5) ;  /* 0x00000000001c8947 */ /* 0x000fea0003800000 */
[----:B------:R-:W0:Y:S02]  /*09a0*/  LDC.64 R6, c[0x0][0x598] ;  /* 0x00016600ff067b82 */ /* 0x000e240000000a00 */
[----:B0-----:R-:W2:Y:S02]  /*09b0*/  LDG.E.64 R6, desc[UR48][R6.64] ;  /* 0x0000003006067981 */ /* 0x001ea4000c1e1b00 */
[----:B--2---:R-:W-:-:S04]  /*09c0*/  ISETP.NE.U32.AND P0, PT, R6, RZ, PT ;  /* 0x000000ff0600720c */ /* 0x004fc80003f05070 */
[----:B------:R-:W-:-:S13]  /*09d0*/  ISETP.NE.AND.EX P0, PT, R7, RZ, PT, P0 ;  /* 0x000000ff0700720c */ /* 0x000fda0003f05300 */
[----:B------:R-:W-:Y:S05]  /*09e0*/  @!P0 BRA `(.L_x_5) ;  /* 0x0000000000088947 */ /* 0x000fea0003800000 */
[----:B------:R0:W5:Y:S01]  /*09f0*/  LD.E R23, desc[UR48][R6.64] ;  /* 0x0000003006177980 */ /* 0x000162000c101900 */
[----:B------:R-:W-:Y:S05]  /*0a00*/  BRA `(.L_x_6) ;  /* 0x0000000000247947 */ /* 0x000fea0003800000 */
.L_x_5:
[----:B------:R-:W-:Y:S02]  /*0a10*/  ULDC.64 UR4, c[0x0][0x588] ;  /* 0x0001620000047ab9 */ /* 0x000fe40000000a00 */
[----:B------:R-:W-:-:S04]  /*0a20*/  ISETP.NE.U32.AND P0, PT, RZ, UR4, PT ;  /* 0x00000004ff007c0c */ /* 0x000fc8000bf05070 */
[----:B------:R-:W-:-:S13]  /*0a30*/  ISETP.NE.AND.EX P0, PT, RZ, UR5, PT, P0 ;  /* 0x00000005ff007c0c */ /* 0x000fda000bf05300 */
[----:B------:R-:W-:Y:S05]  /*0a40*/  @!P0 BRA `(.L_x_7) ;  /* 0x00000000000c8947 */ /* 0x000fea0003800000 */
[----:B------:R-:W0:Y:S02]  /*0a50*/  LDC.64 R6, c[0x0][0x588] ;  /* 0x00016200ff067b82 */ /* 0x000e240000000a00 */
[----:B0-----:R1:W5:Y:S01]  /*0a60*/  LDG.E R23, desc[UR48][R6.64] ;  /* 0x0000003006177981 */ /* 0x001362000c1e1900 */
[----:B------:R-:W-:Y:S05]  /*0a70*/  BRA `(.L_x_6) ;  /* 0x0000000000087947 */ /* 0x000fea0003800000 */
.L_x_7:
[----:B------:R-:W-:Y:S02]  /*0a80*/  ULDC UR4, c[0x0][0x580] ;  /* 0x0001600000047ab9 */ /* 0x000fe40000000800 */
[----:B------:R-:W-:-:S07]  /*0a90*/  IMAD.U32 R23, RZ, RZ, UR4 ;  /* 0x00000004ff177e24 */ /* 0x000fce000f8e00ff */
.L_x_6:
[----:B------:R-:W-:Y:S02]  /*0aa0*/  ULDC.64 UR4, c[0x0][0x5a0] ;  /* 0x0001680000047ab9 */ /* 0x000fe40000000a00 */
[----:B------:R-:W-:-:S04]  /*0ab0*/  ISETP.NE.U32.AND P0, PT, RZ, UR4, PT ;  /* 0x00000004ff007c0c */ /* 0x000fc8000bf05070 */
[----:B------:R-:W-:-:S13]  /*0ac0*/  ISETP.NE.AND.EX P0, PT, RZ, UR5, PT, P0 ;  /* 0x00000005ff007c0c */ /* 0x000fda000bf05300 */
[----:B------:R-:W-:Y:S05]  /*0ad0*/  @!P0 BRA `(.L_x_8) ;  /* 0x00000000001c8947 */ /* 0x000fea0003800000 */
[----:B01----:R-:W0:Y:S02]  /*0ae0*/  LDC.64 R6, c[0x0][0x5a0] ;  /* 0x00016800ff067b82 */ /* 0x003e240000000a00 */
[----:B0-----:R-:W2:Y:S02]  /*0af0*/  LDG.E.64 R6, desc[UR48][R6.64] ;  /* 0x0000003006067981 */ /* 0x001ea4000c1e1b00 */
[----:B--2---:R-:W-:-:S04]  /*0b00*/  ISETP.NE.U32.AND P0, PT, R6, RZ, PT ;  /* 0x000000ff0600720c */ /* 0x004fc80003f05070 */
[----:B------:R-:W-:-:S13]  /*0b10*/  ISETP.NE.AND.EX P0, PT, R7, RZ, PT, P0 ;  /* 0x000000ff0700720c */ /* 0x000fda0003f05300 */
[----:B------:R-:W-:Y:S05]  /*0b20*/  @!P0 BRA `(.L_x_8) ;  /* 0x0000000000088947 */ /* 0x000fea0003800000 */
[----:B------:R0:W5:Y:S01]  /*0b30*/  LD.E R22, desc[UR48][R6.64] ;  /* 0x0000003006167980 */ /* 0x000162000c101900 */
[----:B------:R-:W-:Y:S05]  /*0b40*/  BRA `(.L_x_9) ;  /* 0x0000000000247947 */ /* 0x000fea0003800000 */
.L_x_8:
[----:B------:R-:W-:Y:S02]  /*0b50*/  ULDC.64 UR4, c[0x0][0x590] ;  /* 0x0001640000047ab9 */ /* 0x000fe40000000a00 */
[----:B------:R-:W-:-:S04]  /*0b60*/  ISETP.NE.U32.AND P0, PT, RZ, UR4, PT ;  /* 0x00000004ff007c0c */ /* 0x000fc8000bf05070 */
[----:B------:R-:W-:-:S13]  /*0b70*/  ISETP.NE.AND.EX P0, PT, RZ, UR5, PT, P0 ;  /* 0x00000005ff007c0c */ /* 0x000fda000bf05300 */
[----:B------:R-:W-:Y:S05]  /*0b80*/  @!P0 BRA `(.L_x_10) ;  /* 0x00000000000c8947 */ /* 0x000fea0003800000 */
[----:B01----:R-:W0:Y:S02]  /*0b90*/  LDC.64 R6, c[0x0][0x590] ;  /* 0x00016400ff067b82 */ /* 0x003e240000000a00 */
[----:B0-----:R1:W5:Y:S01]  /*0ba0*/  LDG.E R22, desc[UR48][R6.64] ;  /* 0x0000003006167981 */ /* 0x001362000c1e1900 */
[----:B------:R-:W-:Y:S05]  /*0bb0*/  BRA `(.L_x_9) ;  /* 0x0000000000087947 */ /* 0x000fea0003800000 */
.L_x_10:
[----:B------:R-:W-:Y:S02]  /*0bc0*/  ULDC UR4, c[0x0][0x584] ;  /* 0x0001610000047ab9 */ /* 0x000fe40000000800 */
[----:B------:R-:W-:-:S07]  /*0bd0*/  IMAD.U32 R22, RZ, RZ, UR4 ;  /* 0x00000004ff167e24 */ /* 0x000fce000f8e00ff */
.L_x_9:
[----:B------:R-:W-:Y:S01]  /*0be0*/  ULDC UR4, c[0x0][0x65c] ;  /* 0x0001970000047ab9 */ /* 0x000fe20000000800 */
[----:B01----:R-:W0:Y:S01]  /*0bf0*/  LDC.64 R6, c[0x0][0x650] ;  /* 0x00019400ff067b82 */ /* 0x003e220000000a00 */
[----:B------:R-:W-:Y:S01]  /*0c00*/  UISETP.NE.AND UP2, UPT, UR4, 0x1, UPT ;  /* 0x000000010400788c */ /* 0x000fe2000bf45270 */
[----:B------:R-:W-:Y:S01]  /*0c10*/  IMAD.MOV.U32 R19, RZ, RZ, -0x1 ;  /* 0xffffffffff137424 */ /* 0x000fe200078e00ff */
[----:B------:R-:W-:Y:S01]  /*0c20*/  UISETP.NE.AND UP0, UPT, UR19, 0x2, UPT ;  /* 0x000000021300788c */ /* 0x000fe2000bf05270 */
[----:B------:R-:W-:Y:S01]  /*0c30*/  IMAD.MOV.U32 R18, RZ, RZ, -0x1 ;  /* 0xffffffffff127424 */ /* 0x000fe200078e00ff */
[----:B------:R-:W-:Y:S01]  /*0c40*/  UP2UR UR41, UPR, URZ, 0x4 ;  /* 0x000000043f297883 */ /* 0x000fe20008000000 */
[----:B------:R-:W-:-:S06]  /*0c50*/  IMAD.MOV.U32 R2, RZ, RZ, -0x1 ;  /* 0xffffffffff027424 */ /* 0x000fcc00078e00ff */
[----:B------:R-:W-:Y:S01]  /*0c60*/  @UP2 ULDC UR12, c[0x0][0x10] ;  /* 0x00000400000c2ab9 */ /* 0x000fe20000000800 */
[----:B------:R-:W-:Y:S01]  /*0c70*/  @UP2 UMOV UR4, UR8 ;  /* 0x0000000800042c82 */ /* 0x000fe20008000000 */
[----:B------:R-:W-:Y:S01]  /*0c80*/  @UP2 UMOV UR5, URZ ;  /* 0x0000003f00052c82 */ /* 0x000fe20008000000 */
[----:B------:R-:W-:Y:S01]  /*0c90*/  @!UP2 ULDC UR16, c[0x0][0xc] ;  /* 0x000003000010aab9 */ /* 0x000fe20000000800 */
[----:B------:R-:W-:Y:S01]  /*0ca0*/  @UP2 UIMAD.WIDE.U32 UR12, UR15, UR12, UR4 ;  /* 0x0000000c0f0c22a5 */ /* 0x000fe2000f8e0004 */
[----:B------:R-:W-:Y:S02]  /*0cb0*/  ULDC UR10, c[0x0][0xc] ;  /* 0x00000300000a7ab9 */ /* 0x000fe40000000800 */
[----:B------:R-:W-:Y:S01]  /*0cc0*/  @UP2 UMOV UR4, URZ ;  /* 0x0000003f00042c82 */ /* 0x000fe20008000000 */
[----:B------:R-:W-:Y:S01]  /*0cd0*/  UMOV UR5, URZ ;  /* 0x0000003f00057c82 */ /* 0x000fe20008000000 */
[----:B------:R-:W-:Y:S01]  /*0ce0*/  @UP2 UIADD3 UR18, UR13, UR4, URZ ;  /* 0x000000040d122290 */ /* 0x000fe2000fffe03f */
[----:B------:R-:W-:-:S02]  /*0cf0*/  ULDC UR11, c[0x0][0x10] ;  /* 0x00000400000b7ab9 */ /* 0x000fc40000000800 */
[----:B------:R-:W-:Y:S01]  /*0d00*/  UMOV UR4, UR15 ;  /* 0x0000000f00047c82 */ /* 0x000fe20008000000 */
[----:B------:R-:W-:Y:S02]  /*0d10*/  UIMAD.WIDE.U32 UR10, UR10, UR11, URZ ;  /* 0x0000000b0a0a72a5 */ /* 0x000fe4000f8e003f */
[----:B------:R-:W-:Y:S01]  /*0d20*/  @!UP2 UIMAD.WIDE.U32 UR4, UR8, UR16, UR4 ;  /* 0x000000100804a2a5 */ /* 0x000fe2000f8e0004 */
[----:B------:R-:W-:Y:S02]  /*0d30*/  ULDC UR13, c[0x0][0x14] ;  /* 0x00000500000d7ab9 */ /* 0x000fe40000000800 */
[----:B------:R-:W-:Y:S02]  /*0d40*/  UIMAD.WIDE.U32 UR38, UR10, UR13, URZ ;  /* 0x0000000d0a2672a5 */ /* 0x000fe4000f8e003f */
[----:B------:R-:W-:Y:S02]  /*0d50*/  UIMAD UR40, UR11, UR13, URZ ;  /* 0x0000000d0b2872a4 */ /* 0x000fe4000f8e023f */
[----:B------:R-:W-:Y:S01]  /*0d60*/  @!UP2 UMOV UR12, UR4 ;  /* 0x00000004000cac82 */ /* 0x000fe20008000000 */
[----:B------:R-:W-:Y:S01]  /*0d70*/  @!UP2 UMOV UR18, UR5 ;  /* 0x000000050012ac82 */ /* 0x000fe20008000000 */
[----:B------:R-:W-:-:S02]  /*0d80*/  UIADD3 UR40, UR39, UR40, URZ ;  /* 0x0000002827287290 */ /* 0x000fc4000fffe03f */
[----:B------:R-:W-:-:S04]  /*0d90*/  UIADD3 UR4, UP1, UR12, UR38, URZ ;  /* 0x000000260c047290 */ /* 0x000fc8000ff3e03f */
[----:B------:R-:W-:Y:S02]  /*0da0*/  UIADD3.X UR5, UR18, UR40, URZ, UP1, !UPT ;  /* 0x0000002812057290 */ /* 0x000fe40008ffe43f */
[----:B------:R-:W-:Y:S02]  /*0db0*/  USEL UR4, UR4, UR12, !UP0 ;  /* 0x0000000c04047287 */ /* 0x000fe4000c000000 */
[----:B------:R-:W-:-:S04]  /*0dc0*/  USEL UR5, UR5, UR18, !UP0 ;  /* 0x0000001205057287 */ /* 0x000fc8000c000000 */
[----:B0-----:R-:W-:Y:S01]  /*0dd0*/  ISETP.LE.U32.AND P0, PT, R6, UR4, PT ;  /* 0x0000000406007c0c */ /* 0x001fe2000bf03070 */
[----:B------:R-:W-:Y:S02]  /*0de0*/  IMAD.U32 R16, RZ, RZ, UR4 ;  /* 0x00000004ff107e24 */ /* 0x000fe4000f8e00ff */
[----:B------:R-:W-:Y:S02]  /*0df0*/  IMAD.U32 R0, RZ, RZ, UR5 ;  /* 0x00000005ff007e24 */ /* 0x000fe4000f8e00ff */
[----:B------:R-:W-:-:S03]  /*0e00*/  IMAD.U32 R17, RZ, RZ, UR5 ;  /* 0x00000005ff117e24 */ /* 0x000fc6000f8e00ff */
[----:B------:R-:W-:Y:S02]  /*0e10*/  ISETP.GE.U32.AND.EX P0, PT, R0, R7, PT, P0 ;  /* 0x000000070000720c */ /* 0x000fe40003f06100 */
[----:B------:R-:W-:-:S11]  /*0e20*/  PRMT R0, RZ, 0x7610, R0 ;  /* 0x00007610ff007816 */ /* 0x000fd60000000000 */
[----:B------:R-:W-:Y:S05]  /*0e30*/  @P0 BRA `(.L_x_11) ;  /* 0x0000000400500947 */ /* 0x000fea0003800000 */
[----:B------:R-:W-:Y:S01]  /*0e40*/  ULDC.64 UR18, c[0x0][0x628] ;  /* 0x00018a0000127ab9 */ /* 0x000fe20000000a00 */
[C---:B------:R-:W-:Y:S01]  /*0e50*/  R2UR UR20, R16.reuse ;  /* 0x00000000101472ca */ /* 0x040fe200000e0000 */
[----:B------:R-:W-:Y:S01]  /*0e60*/  ULDC UR16, c[0x0][0x630] ;  /* 0x00018c0000107ab9 */ /* 0x000fe20000000800 */
[----:B------:R-:W-:Y:S02]  /*0e70*/  ISETP.NE.U32.AND P0, PT, RZ, UR18, PT ;  /* 0x00000012ff007c0c */ /* 0x000fe4000bf05070 */
[----:B------:R-:W-:Y:S02]  /*0e80*/  R2UR UR4, R16 ;  /* 0x00000000100472ca */ /* 0x000fe400000e0000 */
[----:B------:R-:W-:Y:S02]  /*0e90*/  ISETP.NE.AND.EX P0, PT, RZ, UR19, PT, P0 ;  /* 0x00000013ff007c0c */ /* 0x000fe4000bf05300 */
[----:B------:R-:W-:-:S11]  /*0ea0*/  R2UR UR5, R17 ;  /* 0x00000000110572ca */ /* 0x000fd600000e0000 */
[----:B------:R-:W-:Y:S05]  /*0eb0*/  @!P0 BRA `(.L_x_12) ;  /* 0x0000000000308947 */ /* 0x000fea0003800000 */
[----:B------:R-:W-:Y:S01]  /*0ec0*/  R2UR UR4, R16 ;  /* 0x00000000100472ca */ /* 0x000fe200000e0000 */
[----:B------:R-:W-:Y:S01]  /*0ed0*/  ULDC UR12, c[0x0][0x634] ;  /* 0x00018d00000c7ab9 */ /* 0x000fe20000000800 */
[----:B------:R-:W-:-:S11]  /*0ee0*/  R2UR UR15, R17 ;  /* 0x00000000110f72ca */ /* 0x000fd600000e0000 */
[----:B------:R-:W-:-:S04]  /*0ef0*/  UIADD3 UR12, UP1, UR4, UR12, URZ ;  /* 0x0000000c040c7290 */ /* 0x000fc8000ff3e03f */
[----:B------:R-:W-:-:S04]  /*0f00*/  UIADD3.X UR15, URZ, UR15, URZ, UP1, !UPT ;  /* 0x0000000f3f0f7290 */ /* 0x000fc80008ffe43f */
[----:B------:R-:W-:-:S04]  /*0f10*/  UIMAD.WIDE.U32 UR4, UR15, UR18, URZ ;  /* 0x000000120f0472a5 */ /* 0x000fc8000f8e003f */
[----:B------:R-:W-:Y:S02]  /*0f20*/  UIMAD.WIDE.U32 UR10, UP1, UR12, UR19, UR4 ;  /* 0x000000130c0a72a5 */ /* 0x000fe4000f820004 */
[----:B------:R-:W-:Y:S02]  /*0f30*/  UIMAD.WIDE.U32 UR4, UR12, UR18, URZ ;  /* 0x000000120c0472a5 */ /* 0x000fe4000f8e003f */
[----:B------:R-:W-:Y:S02]  /*0f40*/  UIADD3.X UR13, URZ, URZ, URZ, UP1, !UPT ;  /* 0x0000003f3f0d7290 */ /* 0x000fe40008ffe43f */
[----:B------:R-:W-:Y:S01]  /*0f50*/  UIADD3 URZ, UP1, UR5, UR10, URZ ;  /* 0x0000000a053f7290 */ /* 0x000fe2000ff3e03f */
[----:B------:R-:W-:-:S03]  /*0f60*/  UMOV UR12, UR11 ;  /* 0x0000000b000c7c82 */ /* 0x000fc60008000000 */
[----:B------:R-:W-:-:S12]  /*0f70*/  UIMAD.WIDE.U32.X UR4, UR15, UR19, UR12, UP1 ;  /* 0x000000130f0472a5 */ /* 0x000fd800088e040c */
.L_x_12:
[----:B------:R-:W-:Y:S01]  /*0f80*/  USHF.R.U64 UR4, UR4, UR16, UR5 ;  /* 0x0000001004047299 */ /* 0x000fe20008001205 */
[----:B------:R-:W-:Y:S01]  /*0f90*/  R2UR UR11, R17 ;  /* 0x00000000110b72ca */ /* 0x000fe200000e0000 */
[----:B------:R-:W-:Y:S02]  /*0fa0*/  USHF.R.U32.HI UR5, URZ, UR16, UR5 ;  /* 0x000000103f057299 */ /* 0x000fe40008011605 */
[----:B------:R-:W-:Y:S01]  /*0fb0*/  UIADD3 UR12, UP1, URZ, -UR4, URZ ;  /* 0x800000043f0c7290 */ /* 0x000fe2000ff3e03f */
[----:B------:R-:W-:Y:S01]  /*0fc0*/  ULDC.64 UR18, c[0x0][0x620] ;  /* 0x0001880000127ab9 */ /* 0x000fe20000000a00 */
[----:B------:R-:W-:Y:S02]  /*0fd0*/  UISETP.NE.AND UP2, UPT, UR41, URZ, UPT ;  /* 0x0000003f2900728c */ /* 0x000fe4000bf45270 */
[----:B------:R-:W-:Y:S01]  /*0fe0*/  UIADD3.X UR5, URZ, ~UR5, URZ, UP1, !UPT ;  /* 0x800000053f057290 */ /* 0x000fe20008ffe43f */
[----:B------:R-:W-:Y:S01]  /*0ff0*/  UMOV UR10, UR20 ;  /* 0x00000014000a7c82 */ /* 0x000fe20008000000 */
[----:B------:R-:W-:-:S02]  /*1000*/  ULDC UR13, c[0x0][0x618] ;  /* 0x00018600000d7ab9 */ /* 0x000fc40000000800 */
[----:B------:R-:W-:Y:S02]  /*1010*/  UIMAD UR5, UR5, UR18, URZ ;  /* 0x00000012050572a4 */ /* 0x000fe4000f8e023f */
[----:B------:R-:W-:Y:S02]  /*1020*/  UIMAD.WIDE.U32 UR10, UR12, UR18, UR10 ;  /* 0x000000120c0a72a5 */ /* 0x000fe4000f8e000a */
[----:B------:R-:W-:Y:S02]  /*1030*/  UIMAD UR12, UR12, UR19, UR5 ;  /* 0x000000130c0c72a4 */ /* 0x000fe4000f8e0205 */
[----:B------:R-:W-:Y:S02]  /*1040*/  @UP2 UIMAD UR7, UR17, UR9, UR8 ;  /* 0x00000009110722a4 */ /* 0x000fe4000f8e0208 */
[----:B------:R-:W-:Y:S01]  /*1050*/  UIADD3 UR11, UR11, UR12, URZ ;  /* 0x0000000c0b0b7290 */ /* 0x000fe2000fffe03f */
[----:B------:R-:W-:Y:S01]  /*1060*/  ULDC.64 UR8, c[0x0][0x640] ;  /* 0x0001900000087ab9 */ /* 0x000fe20000000a00 */
[----:B------:R-:W-:-:S02]  /*1070*/  ULDC UR15, c[0x0][0x608] ;  /* 0x00018200000f7ab9 */ /* 0x000fc40000000800 */
[----:B------:R-:W-:Y:S01]  /*1080*/  USHF.R.U64 UR20, UR10, UR13, UR11 ;  /* 0x0000000d0a147299 */ /* 0x000fe2000800120b */
[----:B------:R-:W-:Y:S01]  /*1090*/  ISETP.NE.U32.AND P0, PT, RZ, UR8, PT ;  /* 0x00000008ff007c0c */ /* 0x000fe2000bf05070 */
[----:B------:R-:W-:Y:S01]  /*10a0*/  USHF.R.U32.HI UR11, URZ, UR13, UR11 ;  /* 0x0000000d3f0b7299 */ /* 0x000fe2000801160b */
[----:B------:R-:W-:Y:S02]  /*10b0*/  ULDC UR21, c[0x0][0x658] ;  /* 0x0001960000157ab9 */ /* 0x000fe40000000800 */
[----:B------:R-:W-:Y:S01]  /*10c0*/  ISETP.NE.AND.EX P0, PT, RZ, UR9, PT, P0 ;  /* 0x00000009ff007c0c */ /* 0x000fe2000bf05300 */
[----:B------:R-:W-:Y:S02]  /*10d0*/  USHF.R.U64 UR25, UR20, UR15, UR11 ;  /* 0x0000000f14197299 */ /* 0x000fe4000800120b */
[----:B------:R-:W-:Y:S01]  /*10e0*/  USHF.R.U32.HI UR11, URZ, UR15, UR11 ;  /* 0x0000000f3f0b7299 */ /* 0x000fe2000801160b */
[----:B------:R-:W-:Y:S01]  /*10f0*/  UMOV UR10, 0xffffffff ;  /* 0xffffffff000a7882 */ /* 0x000fe20000000000 */
[----:B------:R-:W-:Y:S01]  /*1100*/  ULDC UR5, c[0x0][0x600] ;  /* 0x0001800000057ab9 */ /* 0x000fe20000000800 */
[----:B------:R-:W-:-:S02]  /*1110*/  USHF.L.U32 UR10, UR10, UR21, URZ ;  /* 0x000000150a0a7299 */ /* 0x000fc4000800063f */
[----:B------:R-:W-:Y:S02]  /*1120*/  USHF.R.U64 UR26, UR25, UR21, UR11 ;  /* 0x00000015191a7299 */ /* 0x000fe4000800120b */
[----:B------:R-:W-:Y:S02]  /*1130*/  ULOP3.LUT UR15, URZ, UR10, URZ, 0x33, !UPT ;  /* 0x0000000a3f0f7292 */ /* 0x000fe4000f8e333f */
[----:B------:R-:W-:Y:S02]  /*1140*/  UIADD3 UR19, UR5, -0x1, URZ ;  /* 0xffffffff05137890 */ /* 0x000fe4000fffe03f */
[----:B------:R-:W-:Y:S01]  /*1150*/  USHF.R.U32.HI UR11, URZ, UR21, UR11 ;  /* 0x000000153f0b7299 */ /* 0x000fe2000801160b */
[----:B------:R-:W-:Y:S01]  /*1160*/  ULDC UR22, c[0x0][0x648] ;  /* 0x0001920000167ab9 */ /* 0x000fe20000000800 */
[----:B------:R-:W-:Y:S01]  /*1170*/  ULDC UR23, c[0x0][0x638] ;  /* 0x00018e0000177ab9 */ /* 0x000fe20000000800 */
[----:B------:R-:W-:Y:S01]  /*1180*/  UMOV UR24, 0x1 ;  /* 0x0000000100187882 */ /* 0x000fe20000000000 */
[----:B------:R-:W-:Y:S01]  /*1190*/  UMOV UR10, UR26 ;  /* 0x0000001a000a7c82 */ /* 0x000fe20008000000 */
[----:B------:R-:W-:Y:S07]  /*11a0*/  @!P0 BRA `(.L_x_13) ;  /* 0x0000000000308947 */ /* 0x000fee0003800000 */
[----:B------:R-:W-:Y:S02]  /*11b0*/  ULDC UR16, c[0x0][0x64c] ;  /* 0x0001930000107ab9 */ /* 0x000fe40000000800 */
        /* <DEDUP_REMOVED lines=8> */
[----:B------:R-:W-:-:S07]  /*1240*/  UIMAD.WIDE.U32.X UR8, UR18, UR9, UR16, UP1 ;  /* 0x00000009120872a5 */ /* 0x000fce00088e0410 */
[----:B------:R-:W-:Y:S01]  /*1250*/  UMOV UR10, UR8 ;  /* 0x00000008000a7c82 */ /* 0x000fe20008000000 */
[----:B------:R-:W-:-:S05]  /*1260*/  UMOV UR11, UR9 ;  /* 0x00000009000b7c82 */ /* 0x000fca0008000000 */
.L_x_13:
[----:B------:R-:W-:Y:S01]  /*1270*/  USHF.R.U64 UR9, UR10, UR22, UR11 ;  /* 0x000000160a097299 */ /* 0x000fe2000800120b */
[----:B------:R-:W-:Y:S01]  /*1280*/  IMAD.MOV.U32 R0, RZ, RZ, 0x1 ;  /* 0x00000001ff007424 */ /* 0x000fe200078e00ff */
[----:B------:R-:W-:Y:S01]  /*1290*/  USHF.L.U32 UR8, UR24, UR21, URZ ;  /* 0x0000001518087299 */ /* 0x000fe2000800063f */
[----:B------:R-:W-:Y:S01]  /*12a0*/  IMAD.U32 R2, RZ, RZ, UR4 ;  /* 0x00000004ff027e24 */ /* 0x000fe2000f8e00ff */
[----:B------:R-:W-:Y:S02]  /*12b0*/  ULOP3.LUT UR15, UR25, UR15, URZ, 0xc0, !UPT ;  /* 0x0000000f190f7292 */ /* 0x000fe4000f8ec03f */
[----:B------:R-:W-:Y:S02]  /*12c0*/  UIADD3 UR10, -UR9, URZ, URZ ;  /* 0x0000003f090a7290 */ /* 0x000fe4000fffe13f */
[----:B------:R-:W-:Y:S02]  /*12d0*/  UIMAD UR15, UR8, UR9, UR15 ;  /* 0x00000009080f72a4 */ /* 0x000fe4000f8e020f */
[----:B------:R-:W-:-:S02]  /*12e0*/  ULOP3.LUT UR19, UR20, UR19, URZ, 0xc0, !UPT ;  /* 0x0000001314137292 */ /* 0x000fc4000f8ec03f */
[----:B------:R-:W-:Y:S01]  /*12f0*/  UIMAD UR8, UR10, UR23, UR26 ;  /* 0x000000170a0872a4 */ /* 0x000fe2000f8e021a */
[----:B------:R-:W-:Y:S01]  /*1300*/  ULDC UR9, c[0x0][0x610] ;  /* 0x0001840000097ab9 */ /* 0x000fe20000000800 */
[----:B------:R-:W-:Y:S02]  /*1310*/  UISETP.NE.AND UP1, UPT, UR41, URZ, UPT ;  /* 0x0000003f2900728c */ /* 0x000fe4000bf25270 */
[----:B------:R-:W-:Y:S02]  /*1320*/  UIMAD UR7, UR15, UR9, UR7 ;  /* 0x000000090f0772a4 */ /* 0x000fe4000f8e0207 */
[----:B------:R-:W-:-:S04]  /*1330*/  UIMAD UR8, UR8, UR5, UR19 ;  /* 0x00000005080872a4 */ /* 0x000fc8000f8e0213 */
[----:B------:R-:W-:Y:S02]  /*1340*/  USEL UR5, UR8, UR7, !UP1 ;  /* 0x0000000708057287 */ /* 0x000fe4000c800000 */
[----:B------:R-:W-:-:S04]  /*1350*/  USEL UR7, UR7, UR8, !UP1 ;  /* 0x0000000807077287 */ /* 0x000fc8000c800000 */
[----:B------:R-:W-:Y:S02]  /*1360*/  IMAD.U32 R18, RZ, RZ, UR5 ;  /* 0x00000005ff127e24 */ /* 0x000fe4000f8e00ff */
[----:B------:R-:W-:-:S07]  /*1370*/  IMAD.U32 R19, RZ, RZ, UR7 ;  /* 0x00000007ff137e24 */ /* 0x000fce000f8e00ff */
.L_x_11:
[----:B------:R-:W-:Y:S05]  /*1380*/  @!P1 BRA `(.L_x_14) ;  /* 0x00000000000c9947 */ /* 0x000fea0003800000 */
[----:B------:R-:W-:Y:S01]  /*1390*/  UCGABAR_WAIT ;  /* 0x0000000000007dc7 */ /* 0x000fe20008000000 */
[----:B------:R-:W-:Y:S01]  /*13a0*/  CCTL.IVALL ;  /* 0x00000000ff00798f */ /* 0x000fe20002000000 */
[----:B------:R-:W-:Y:S05]  /*13b0*/  BRA `(.L_x_15) ;  /* 0x0000000000047947 */ /* 0x000fea0003800000 */
.L_x_14:
[----:B------:R-:W-:Y:S06]  /*13c0*/  BAR.SYNC.DEFER_BLOCKING 0x0 ;  /* 0x0000000000007b1d */ /* 0x000fec0000010000 */
.L_x_15:
[----:B------:R-:W-:Y:S02]  /*13d0*/  ULDC UR4, c[0x0][0x28c] ;  /* 0x0000a30000047ab9 */ /* 0x000fe40000000800 */
[----:B------:R-:W-:-:S04]  /*13e0*/  UIADD3 UR4, UR4, 0xff, URZ ;  /* 0x000000ff04047890 */ /* 0x000fc8000fffe03f */
[----:B------:R-:W-:-:S04]  /*13f0*/  USHF.R.S32.HI UR5, URZ, 0x1f, UR4 ;  /* 0x0000001f3f057899 */ /* 0x000fc80008011404 */
[----:B------:R-:W-:-:S04]  /*1400*/  ULEA.HI UR5, UR5, UR4, URZ, 0x8 ;  /* 0x0000000405057291 */ /* 0x000fc8000f8f403f */
[----:B------:R-:W-:Y:S01]  /*1410*/  USHF.R.S32.HI UR42, URZ, 0x8, UR5 ;  /* 0x000000083f2a7899 */ /* 0x000fe20008011405 */
[----:B------:R-:W-:Y:S11]  /*1420*/  @!P2 BRA `(.L_x_16) ;  /* 0x0000007c004ca947 */ /* 0x000ff60003800000 */
[----:B------:R-:W-:-:S06]  /*1430*/  UISETP.GT.U32.AND UP1, UPT, UR14, 0x1, UPT ;  /* 0x000000010e00788c */ /* 0x000fcc000bf24070 */
[----:B------:R-:W-:-:S13]  /*1440*/  PLOP3.LUT P0, PT, PT, PT, UP1, 0x80, 0x0 ;  /* 0x000000000000781c */ /* 0x000fda0003f0f018 */
[----:B------:R-:W-:Y:S05]  /*1450*/  @P0 EXIT ;  /* 0x000000000000094d */ /* 0x000fea0003800000 */
.L_x_17:
[----:B------:R-:W-:-:S08]  /*1460*/  NOP ;  /* 0x0000000000007918 */ /* 0x000fd00000000000 */
[----:B------:R-:W0:Y:S02]  /*1470*/  USETMAXREG.TRY_ALLOC.CTAPOOL UP1, 0xe8 ;  /* 0x000000e8000079c8 */ /* 0x000e240008020600 */
[----:B0-----:R-:W-:-:S13]  /*1480*/  PLOP3.LUT P0, PT, PT, PT, UP1, 0x80, 0x0 ;  /* 0x000000000000781c */ /* 0x001fda0003f0f018 */
[----:B------:R-:W-:Y:S05]  /*1490*/  @!P0 BRA `(.L_x_17) ;  /* 0xfffffffc00f08947 */ /* 0x000fea000383ffff */
[----:B------:R-:W-:-:S13]  /*14a0*/  LOP3.LUT P0, RZ, R0, 0xff, RZ, 0xc0, !PT ;  /* 0x000000ff00ff7812 */ /* 0x000fda000780c0ff */
[----:B------:R-:W-:Y:S05]  /*14b0*/  @!P0 EXIT ;  /* 0x000000000000894d */ /* 0x000fea0003800000 */
[----:B------:R-:W0:Y:S01]  /*14c0*/  S2UR UR5, SR_CgaCtaId ;  /* 0x00000000000579c3 */ /* 0x000e220000008800 */
[----:B------:R-:W-:Y:S01]  /*14d0*/  VIADD R8, R8, 0xffffffff ;  /* 0xffffffff08087836 */ /* 0x000fe20000000000 */
[CC--:B------:R-:W-:Y:S01]  /*14e0*/  LEA.HI R0, R9.reuse, R4.reuse, RZ, 0x2 ;  /* 0x0000000409007211 */ /* 0x0c0fe200078f10ff */
[----:B------:R-:W-:Y:S01]  /*14f0*/  UMOV UR36, 0x400 ;  /* 0x0000040000247882 */ /* 0x000fe20000000000 */
[----:B------:R-:W-:Y:S01]  /*1500*/  LEA.HI R9, R9, R4, RZ, 0x5 ;  /* 0x0000000409097211 */ /* 0x000fe200078f28ff */
[----:B------:R-:W-:Y:S01]  /*1510*/  USHF.R.U32.HI UR4, URZ, 0x1, UR42 ;  /* 0x000000013f047899 */ /* 0x000fe2000801162a */
[C---:B------:R-:W-:Y:S01]  /*1520*/  R2UR UR44, R8.reuse ;  /* 0x00000000082c72ca */ /* 0x040fe200000e0000 */
[----:B------:R-:W-:Y:S01]  /*1530*/  ULOP3.LUT UR43, UR42, 0x1, URZ, 0xc0, !UPT ;  /* 0x000000012a2b7892 */ /* 0x000fe2000f8ec03f */
[--C-:B------:R-:W-:Y:S01]  /*1540*/  SHF.R.S32.HI R154, RZ, 0x2, R0.reuse ;  /* 0x00000002ff9a7819 */ /* 0x100fe20000011400 */
[----:B------:R-:W-:Y:S01]  /*1550*/  UISETP.LT.AND UP1, UPT, UR42, 0x1, UPT ;  /* 0x000000012a00788c */ /* 0x000fe2000bf21270 */
[----:B------:R-:W-:Y:S01]  /*1560*/  SHF.R.S32.HI R3, RZ, 0x1f, R0 ;  /* 0x0000001fff037819 */ /* 0x000fe20000011400 */
[----:B------:R-:W-:Y:S01]  /*1570*/  ULOP3.LUT UR4, UR4, 0x1, URZ, 0xc0, !UPT ;  /* 0x0000000104047892 */ /* 0x000fe2000f8ec03f */
[----:B------:R-:W-:Y:S01]  /*1580*/  SHF.R.S32.HI R9, RZ, 0x5, R9 ;  /* 0x00000005ff097819 */ /* 0x000fe20000011409 */
[----:B------:R-:W-:Y:S01]  /*1590*/  ULDC UR6, c[0x0][0x284] ;  /* 0x0000a10000067ab9 */ /* 0x000fe20000000800 */
[----:B------:R-:W-:Y:S01]  /*15a0*/  LEA.HI R3, R3, R154, RZ, 0x3 ;  /* 0x0000009a03037211 */ /* 0x000fe200078f18ff */
[----:B------:R-:W-:Y:S01]  /*15b0*/  USEL UR43, UR43, URZ, !UP0 ;  /* 0x0000003f2b2b7287 */ /* 0x000fe2000c000000 */
[----:B------:R-:W-:Y:S01]  /*15c0*/  ISETP.NE.AND P0, PT, R8, RZ, PT ;  /* 0x000000ff0800720c */ /* 0x000fe20003f05270 */
[----:B------:R-:W-:Y:S01]  /*15d0*/  USEL UR46, UR42, 0x1, UP1 ;  /* 0x000000012a2e7887 */ /* 0x000fe20008800000 */
[----:B------:R-:W-:Y:S01]  /*15e0*/  LOP3.LUT R3, R3, 0xfffffff8, RZ, 0xc0, !PT ;  /* 0xfffffff803037812 */ /* 0x000fe200078ec0ff */
[----:B------:R-:W-:Y:S01]  /*15f0*/  USHF.L.U32 UR44, UR44, 0x3, URZ ;  /* 0x000000032c2c7899 */ /* 0x000fe2000800063f */
[----:B------:R-:W-:Y:S01]  /*1600*/  SEL R163, RZ, 0x1, P0 ;  /* 0x00000001ffa37807 */ /* 0x000fe20000000000 */
[----:B------:R-:W-:-:S02]  /*1610*/  UISETP.EQ.U32.AND UP0, UPT, UR4, 0x1, !UP0 ;  /* 0x000000010400788c */ /* 0x000fc4000c702070 */
[----:B------:R-:W-:Y:S01]  /*1620*/  IMAD.IADD R154, R154, 0x1, -R3 ;  /* 0x000000019a9a7824 */ /* 0x000fe200078e0a03 */
[----:B0-----:R-:W-:Y:S01]  /*1630*/  ULEA UR36, UR5, UR36, 0x18 ;  /* 0x0000002405247291 */ /* 0x001fe2000f8ec03f */
[----:B------:R-:W-:Y:S01]  /*1640*/  IMAD.U32 R158, RZ, RZ, UR44 ;  /* 0x0000002cff9e7e24 */ /* 0x000fe2000f8e00ff */
[----:B------:R-:W-:Y:S01]  /*1650*/  LOP3.LUT R3, R0, 0xfffffffc, RZ, 0xc0, !PT ;  /* 0xfffffffc00037812 */ /* 0x000fe200078ec0ff */
[C-C-:B------:R-:W-:Y:S01]  /*1660*/  IMAD R161, R9.reuse, -0x10, -R154.reuse ;  /* 0xfffffff009a17824 */ /* 0x140fe200078e0a9a */
[----:B------:R-:W-:Y:S01]  /*1670*/  UIADD3 UR45, UR36, 0x30, URZ ;  /* 0x00000030242d7890 */ /* 0x000fe2000fffe03f */
[--C-:B------:R-:W-:Y:S01]  /*1680*/  SHF.R.S32.HI R155, RZ, 0x1f, R154.reuse ;  /* 0x0000001fff9b7819 */ /* 0x100fe2000001149a */
[----:B------:R-:W-:Y:S01]  /*1690*/  UIADD3 UR46, -UR46, UR42, URZ ;  /* 0x0000002a2e2e7290 */ /* 0x000fe2000fffe13f */
[----:B------:R-:W-:Y:S01]  /*16a0*/  LOP3.LUT R160, R158, 0x8, RZ, 0xc0, !PT ;  /* 0x000000089ea07812 */ /* 0x000fe200078ec0ff */
[----:B------:R-:W-:Y:S01]  /*16b0*/  IMAD.IADD R156, R4, 0x1, -R3 ;  /* 0x00000001049c7824 */ /* 0x000fe200078e0a03 */
[----:B------:R-:W-:Y:S01]  /*16c0*/  LOP3.LUT R158, R158, 0x8, RZ, 0xc, !PT ;  /* 0x000000089e9e7812 */ /* 0x000fe200078e0cff */
[----:B------:R-:W-:Y:S01]  /*16d0*/  IMAD.U32 R157, RZ, RZ, UR45 ;  /* 0x0000002dff9d7e24 */ /* 0x000fe2000f8e00ff */
[----:B------:R-:W-:Y:S01]  /*16e0*/  LOP3.LUT R160, R160, 0x18, RZ, 0x3c, !PT ;  /* 0x00000018a0a07812 */ /* 0x000fe200078e3cff */
[----:B------:R-:W-:Y:S01]  /*16f0*/  IMAD.WIDE R154, R9, 0x10, R154 ;  /* 0x00000010099a7825 */ /* 0x000fe200078e029a */
[----:B------:R-:W-:-:S03]  /*1700*/  USEL UR47, URZ, 0x1, !UP0 ;  /* 0x000000013f2f7887 */ /* 0x000fc6000c000000 */
[----:B------:R-:W-:Y:S02]  /*1710*/  VIADD R159, R157, UR44 ;  /* 0x0000002c9d9f7c36 */ /* 0x000fe40008000000 */
[----:B------:R-:W-:-:S07]  /*1720*/  VIADD R161, R161, UR6 ;  /* 0x00000006a1a17c36 */ /* 0x000fce0008000000 */
.L_x_297:
[----:B------:R-:W-:Y:S01]  /*1730*/  SHF.L.U32 R0, R163, 0x1f, RZ ;  /* 0x0000001fa3007819 */ /* 0x000fe200000006ff */
[----:B------:R-:W-:Y:S02]  /*1740*/  ULDC UR4, c[0x0][0x28c] ;  /* 0x0000a30000047ab9 */ /* 0x000fe40000000800 */
[----:B------:R-:W-:Y:S01]  /*1750*/  ISETP.LT.AND P1, PT, RZ, UR4, PT ;  /* 0x00000004ff007c0c */ /* 0x000fe2000bf21270 */
[----:B------:R-:W0:Y:S02]  /*1760*/  SYNCS.PHASECHK.TRANS64.TRYWAIT P0, [R157+UR44], R0 ;  /* 0x000000009d0075a7 */ /* 0x000e24000800016c */
[----:B0--34-:R-:W-:Y:S10]  /*1770*/  @!P0 BRA `(.L_x_18) ;  /* 0x00000088007c8947 */ /* 0x019ff40003800000 */
.L_x_317:
[----:B------:R-:W-:Y:S05]  /*1780*/  @P1 BRA `(.L_x_19) ;  /* 0x0000000000401947 */ /* 0x000fea0003800000 */
[----:B0-----:R-:W-:Y:S01]  /*1790*/  MOV R0, 0x0 ;  /* 0x0000000000007802 */ /* 0x001fe20000000f00 */
[----:B------:R-:W-:Y:S01]  /*17a0*/  ULDC.64 UR4, c[0x4][0x68] ;  /* 0x01001a0000047ab9 */ /* 0x000fe20000000a00 */
[----:B------:R-:W-:Y:S01]  /*17b0*/  ULDC.64 UR6, c[0x4][0x8] ;  /* 0x0100020000067ab9 */ /* 0x000fe20000000a00 */
[----:B------:R-:W-:Y:S01]  /*17c0*/  IMAD.U32 R4, RZ, RZ, UR4 ;  /* 0x00000004ff047e24 */ /* 0x000fe2000f8e00ff */
[----:B------:R0:W1:Y:S01]  /*17d0*/  LDC.64 R14, c[0x4][R0] ;  /* 0x01000000000e7b82 */ /* 0x0000620000000a00 */
[----:B------:R-:W-:Y:S01]  /*17e0*/  IMAD.U32 R5, RZ, RZ, UR5 ;  /* 0x00000005ff057e24 */ /* 0x000fe2000f8e00ff */
[----:B------:R-:W-:Y:S01]  /*17f0*/  ULDC.64 UR4, c[0x4][0x70] ;  /* 0x01001c0000047ab9 */ /* 0x000fe20000000a00 */
[----:B------:R-:W-:Y:S02]  /*1800*/  IMAD.U32 R10, RZ, RZ, UR6 ;  /* 0x00000006ff0a7e24 */ /* 0x000fe4000f8e00ff */
[----:B------:R-:W-:Y:S02]  /*1810*/  IMAD.U32 R6, RZ, RZ, UR4 ;  /* 0x00000004ff067e24 */ /* 0x000fe4000f8e00ff */
[----:B------:R-:W-:-:S02]  /*1820*/  IMAD.U32 R7, RZ, RZ, UR5 ;  /* 0x00000005ff077e24 */ /* 0x000fc4000f8e00ff */
[----:B------:R-:W-:Y:S02]  /*1830*/  IMAD.U32 R11, RZ, RZ, UR7 ;  /* 0x00000007ff0b7e24 */ /* 0x000fe4000f8e00ff */
[----:B------:R-:W-:Y:S02]  /*1840*/  IMAD.MOV.U32 R8, RZ, RZ, 0x1e1 ;  /* 0x000001e1ff087424 */ /* 0x000fe400078e00ff */
[----:B------:R-:W-:Y:S02]  /*1850*/  IMAD.MOV.U32 R12, RZ, RZ, 0x1 ;  /* 0x00000001ff0c7424 */ /* 0x000fe400078e00ff */
[----:B0-----:R-:W-:-:S07]  /*1860*/  IMAD.MOV.U32 R13, RZ, RZ, RZ ;  /* 0x000000ffff0d7224 */ /* 0x001fce00078e00ff */
[----:B------:R-:W-:-:S07]  /*1870*/  LEPC R20, `(.L_x_19) ;  /* 0x000000001014794e */ /* 0x000fce0000000000 */
[----:B-1---5:R-:W-:Y:S05]  /*1880*/  CALL.ABS.NOINC R14 ;  /* 0x000000000e007343 */ /* 0x022fea0003c00000 */
.L_x_19:
[----:B------:R-:W-:-:S06]  /*1890*/  ULOP3.LUT UR4, UR37, 0x1, URZ, 0xfc, !UPT ;  /* 0x0000000125047892 */ /* 0x000fcc000f8efc3f */
[----:B0-----:R-:W-:-:S05]  /*18a0*/  IMAD.U32 R0, RZ, RZ, UR4 ;  /* 0x00000004ff007e24 */ /* 0x001fca000f8e00ff */
[----:B------:R-:W-:-:S13]  /*18b0*/  ISETP.NE.AND P0, PT, R0, 0x3, PT ;  /* 0x000000030000780c */ /* 0x000fda0003f05270 */
[----:B------:R-:W-:Y:S05]  /*18c0*/  @!P0 BRA `(.L_x_20) ;  /* 0x0000000000048947 */ /* 0x000fea0003800000 */
[----:B------:R-:W-:Y:S01]  /*18d0*/  BPT.TRAP 0x1 ;  /* 0x000000040000795c */ /* 0x000fe20000300000 */
.L_x_20:
[----:B------:R-:W-:Y:S02]  /*18e0*/  IMAD.U32 R3, RZ, RZ, UR43 ;  /* 0x0000002bff037e24 */ /* 0x000fe4000f8e00ff */
[----:B------:R-:W-:-:S03]  /*18f0*/  IMAD.U32 R0, RZ, RZ, UR47 ;  /* 0x0000002fff007e24 */ /* 0x000fc6000f8e00ff */
[----:B------:R-:W-:Y:S02]  /*1900*/  LEA R3, R3, UR36, 0x3 ;  /* 0x0000002403037c11 */ /* 0x000fe4000f8e18ff */
[----:B------:R-:W-:-:S04]  /*1910*/  SHF.L.U32 R0, R0, 0x1f, RZ ;  /* 0x0000001f00007819 */ /* 0x000fc800000006ff */
[----:B------:R0:W1:Y:S01]  /*1920*/  SYNCS.PHASECHK.TRANS64.TRYWAIT P1, [R3+URZ], R0 ;  /* 0x00000000030075a7 */ /* 0x000062000802017f */
[----:B------:R-:W-:Y:S05]  /*1930*/  @!P0 BRA `(.L_x_21) ;  /* 0x0000000000048947 */ /* 0x000fea0003800000 */
[----:B------:R-:W-:Y:S01]  /*1940*/  BPT.TRAP 0x1 ;  /* 0x000000040000795c */ /* 0x000fe20000300000 */
.L_x_21:
[----:B------:R-:W-:-:S05]  /*1950*/  IMAD.U32 R4, RZ, RZ, UR46 ;  /* 0x0000002eff047e24 */ /* 0x000fca000f8e00ff */
[----:B------:R-:W-:Y:S01]  /*1960*/  ISETP.GE.AND P2, PT, R4, 0x1, PT ;  /* 0x000000010400780c */ /* 0x000fe20003f46270 */
[----:B-1----:R-:W-:-:S12]  /*1970*/  @P1 BRA `(.L_x_22) ;  /* 0x0000000000081947 */ /* 0x002fd80003800000 */
[----:B------:R-:W1:Y:S02]  /*1980*/  SYNCS.PHASECHK.TRANS64.TRYWAIT P1, [R3+URZ], R0 ;  /* 0x00000000030075a7 */ /* 0x000e64000802017f */
[----:B-1----:R-:W-:Y:S05]  /*1990*/  @!P1 BRA `(.L_x_23) ;  /* 0x0000008800089947 */ /* 0x002fea0003800000 */
.L_x_22:
[----:B------:R-:W-:Y:S05]  /*19a0*/  WARPSYNC.ALL ;  /* 0x0000000000007948 */ /* 0x000fea0003800000 */
[----:B------:R-:W-:Y:S01]  /*19b0*/  UIADD3 UR4, UR36, 0x100, URZ ;  /* 0x0000010024047890 */ /* 0x000fe2000fffe03f */
[----:B------:R-:W-:Y:S01]  /*19c0*/  WARPGROUP.ARRIVE ;  /* 0x00000000000079c5 */ /* 0x000fe20000000000 */
[----:B------:R-:W-:Y:S02]  /*19d0*/  UIADD3 UR5, UR36, 0x8100, URZ ;  /* 0x0000810024057890 */ /* 0x000fe4000fffe03f */
[----:B------:R-:W-:Y:S02]  /*19e0*/  USHF.R.U32.HI UR4, URZ, 0x4, UR4 ;  /* 0x000000043f047899 */ /* 0x000fe40008011604 */
[----:B------:R-:W-:-:S02]  /*19f0*/  USHF.R.U32.HI UR5, URZ, 0x4, UR5 ;  /* 0x000000043f057899 */ /* 0x000fc40008011605 */
[----:B------:R-:W-:Y:S02]  /*1a00*/  ULOP3.LUT UR4, UR4, 0x3fff, URZ, 0xc0, !UPT ;  /* 0x00003fff04047892 */ /* 0x000fe4000f8ec03f */
[----:B------:R-:W-:Y:S02]  /*1a10*/  ULOP3.LUT UR5, UR5, 0x3fff, URZ, 0xc0, !UPT ;  /* 0x00003fff05057892 */ /* 0x000fe4000f8ec03f */
[----:B------:R-:W-:Y:S02]  /*1a20*/  ULOP3.LUT UR8, UR4, 0x10000, URZ, 0xfc, !UPT ;  /* 0x0001000004087892 */ /* 0x000fe4000f8efc3f */
[----:B------:R-:W-:Y:S02]  /*1a30*/  ULOP3.LUT UR9, UR5, 0x10000, URZ, 0xfc, !UPT ;  /* 0x0001000005097892 */ /* 0x000fe4000f8efc3f */
[----:B------:R-:W-:Y:S02]  /*1a40*/  ULEA UR11, UR43, UR8, 0xa ;  /* 0x000000082b0b7291 */ /* 0x000fe4000f8e503f */
[----:B------:R-:W-:Y:S01]  /*1a50*/  ULEA UR10, UR43, UR9, 0xc ;  /* 0x000000092b0a7291 */ /* 0x000fe2000f8e603f */
[----:B------:R-:W-:Y:S01]  /*1a60*/  UMOV UR5, 0x40000040 ;  /* 0x4000004000057882 */ /* 0x000fe20000000000 */
[----:B------:R-:W-:-:S03]  /*1a70*/  UMOV UR7, 0x40000040 ;  /* 0x4000004000077882 */ /* 0x000fc60000000000 */
[----:B------:R-:W-:Y:S02]  /*1a80*/  UMOV UR4, UR11 ;  /* 0x0000000b00047c82 */ /* 0x000fe40008000000 */
[----:B------:R-:W-:Y:S02]  /*1a90*/  UMOV UR6, UR10 ;  /* 0x0000000a00067c82 */ /* 0x000fe40008000000 */
[----:B------:R-:W-:Y:S01]  /*1aa0*/  IGMMA.64x256x32.S8.S8 R24, gdesc[UR4], RZ, !UPT, gsb0 ;  /* 0x06600000041879f1 */ /* 0x000fe2000c0410ff */
[----:B------:R-:W-:Y:S02]  /*1ab0*/  UIADD3 UR4, UR11, 0x2, URZ ;  /* 0x000000020b047890 */ /* 0x000fe4000fffe03f */
[----:B------:R-:W-:Y:S01]  /*1ac0*/  UIADD3 UR6, UR10, 0x2, URZ ;  /* 0x000000020a067890 */ /* 0x000fe2000fffe03f */
[----:B------:R-:W-:Y:S01]  /*1ad0*/  UMOV UR5, 0x40000040 ;  /* 0x4000004000057882 */ /* 0x000fe20000000000 */
[----:B------:R-:W-:Y:S01]  /*1ae0*/  UMOV UR7, 0x40000040 ;  /* 0x4000004000077882 */ /* 0x000fe20000000000 */
[----:B------:R-:W-:-:S02]  /*1af0*/  WARPGROUP.DEPBAR.LE gsb0, 0x0 ;  /* 0x00008000000079c5 */ /* 0x000fc40000010000 */
[----:B------:R-:W-:-:S06]  /*1b00*/  WARPGROUP.ARRIVE ;  /* 0x00000000000079c5 */ /* 0x000fcc0000000000 */
[----:B------:R-:W-:Y:S01]  /*1b10*/  IGMMA.64x256x32.S8.S8 R24, gdesc[UR4], R24, gsb0 ;  /* 0x06600000041879f1 */ /* 0x000fe20008041018 */
[----:B------:R-:W-:Y:S02]  /*1b20*/  UIADD3 UR4, UR11, 0x4, URZ ;  /* 0x000000040b047890 */ /* 0x000fe4000fffe03f */
[----:B------:R-:W-:Y:S01]  /*1b30*/  UIADD3 UR6, UR10, 0x4, URZ ;  /* 0x000000040a067890 */ /* 0x000fe2000fffe03f */
[----:B------:R-:W-:Y:S01]  /*1b40*/  UMOV UR5, 0x40000040 ;  /* 0x4000004000057882 */ /* 0x000fe20000000000 */
[----:B------:R-:W-:Y:S01]  /*1b50*/  UMOV UR7, 0x40000040 ;  /* 0x4000004000077882 */ /* 0x000fe20000000000 */
[----:B------:R-:W-:Y:S02]  /*1b60*/  WARPGROUP.DEPBAR.LE gsb0, 0x0 ;  /* 0x00008000000079c5 */ /* 0x000fe40000010000 */
        /* <DEDUP_REMOVED lines=36> */
[----:B------:R-:W-:Y:S03]  /*1db0*/  IGMMA.64x256x32.S8.S8 R24, gdesc[UR4], R24, gsb0 ;  /* 0x06600000041879f1 */ /* 0x000fe60008041018 */
[----:B------:R-:W-:Y:S02]  /*1dc0*/  WARPGROUP.DEPBAR.LE gsb0, 0x0 ;  /* 0x00008000000079c5 */ /* 0x000fe40000010000 */
[----:B------:R-:W-:Y:S05]  /*1dd0*/  @!P2 BRA `(.L_x_24) ;  /* 0x000000040088a947 */ /* 0x000fea0003800000 */
[----:B------:R-:W-:Y:S01]  /*1de0*/  UIADD3 UR10, UR43, 0x1, URZ ;  /* 0x000000012b0a7890 */ /* 0x000fe2000fffe03f */
[----:B01----:R-:W-:Y:S02]  /*1df0*/  IMAD.U32 R0, RZ, RZ, UR46 ;  /* 0x0000002eff007e24 */ /* 0x003fe4000f8e00ff */
[----:B------:R-:W-:Y:S01]  /*1e00*/  IMAD.U32 R3, RZ, RZ, UR43 ;  /* 0x0000002bff037e24 */ /* 0x000fe2000f8e00ff */
[----:B------:R-:W-:-:S04]  /*1e10*/  UISETP.NE.AND UP0, UPT, UR10, 0x2, UPT ;  /* 0x000000020a00788c */ /* 0x000fc8000bf05270 */
[----:B------:R-:W-:Y:S02]  /*1e20*/  USEL UR4, URZ, 0x1, UP0 ;  /* 0x000000013f047887 */ /* 0x000fe40008000000 */
[----:B------:R-:W-:Y:S02]  /*1e30*/  USEL UR10, UR10, URZ, UP0 ;  /* 0x0000003f0a0a7287 */ /* 0x000fe40008000000 */
[----:B------:R-:W-:-:S06]  /*1e40*/  ULOP3.LUT UR4, UR47, UR4, URZ, 0x3c, !UPT ;  /* 0x000000042f047292 */ /* 0x000fcc000f8e3c3f */
[----:B------:R-:W-:-:S07]  /*1e50*/  IMAD.U32 R6, RZ, RZ, UR4 ;  /* 0x00000004ff067e24 */ /* 0x000fce000f8e00ff */
.L_x_31:
[----:B------:R-:W-:Y:S05]  /*1e60*/  @!P0 BRA `(.L_x_25) ;  /* 0x0000000000048947 */ /* 0x000fea0003800000 */
[----:B------:R-:W-:Y:S01]  /*1e70*/  BPT.TRAP 0x1 ;  /* 0x000000040000795c */ /* 0x000fe20000300000 */
.L_x_25:
[----:B------:R-:W-:Y:S01]  /*1e80*/  ULEA UR4, UR10, UR36, 0x3 ;  /* 0x000000240a047291 */ /* 0x000fe2000f8e183f */
[----:B------:R-:W-:-:S08]  /*1e90*/  SHF.L.U32 R4, R6, 0x1f, RZ ;  /* 0x0000001f06047819 */ /* 0x000fd000000006ff */
[----:B------:R0:W1:Y:S01]  /*1ea0*/  SYNCS.PHASECHK.TRANS64.TRYWAIT P1, [UR4], R4 ;  /* 0x00000004ff0075a7 */ /* 0x0000620008020144 */
[----:B------:R-:W-:Y:S05]  /*1eb0*/  @!P0 BRA `(.L_x_26) ;  /* 0x0000000000048947 */ /* 0x000fea0003800000 */
[----:B------:R-:W-:Y:S01]  /*1ec0*/  BPT.TRAP 0x1 ;  /* 0x000000040000795c */ /* 0x000fe20000300000 */
.L_x_26:
[----:B-1----:R-:W-:Y:S05]  /*1ed0*/  @P1 BRA `(.L_x_27) ;  /* 0x0000000000081947 */ /* 0x002fea0003800000 */
[----:B------:R-:W1:Y:S02]  /*1ee0*/  SYNCS.PHASECHK.TRANS64.TRYWAIT P1, [UR4], R4 ;  /* 0x00000004ff0075a7 */ /* 0x000e640008020144 */
[----:B-1----:R-:W-:Y:S05]  /*1ef0*/  @!P1 BRA `(.L_x_28) ;  /* 0x0000008000c49947 */ /* 0x002fea0003800000 */
.L_x_27:
[----:B------:R-:W-:Y:S01]  /*1f00*/  ULEA UR12, UR10, UR8, 0xa ;  /* 0x000000080a0c7291 */ /* 0x000fe2000f8e503f */
[----:B------:R-:W-:Y:S01]  /*1f10*/  WARPGROUP.ARRIVE ;  /* 0x00000000000079c5 */ /* 0x000fe20000000000 */
[----:B------:R-:W-:Y:S01]  /*1f20*/  ULEA UR11, UR10, UR9, 0xc ;  /* 0x000000090a0b7291 */ /* 0x000fe2000f8e603f */
[----:B------:R-:W-:Y:S01]  /*1f30*/  UMOV UR5, 0x40000040 ;  /* 0x4000004000057882 */ /* 0x000fe20000000000 */
[----:B------:R-:W-:-:S03]  /*1f40*/  UMOV UR7, 0x40000040 ;  /* 0x4000004000077882 */ /* 0x000fc60000000000 */
[----:B------:R-:W-:Y:S02]  /*1f50*/  UMOV UR4, UR12 ;  /* 0x0000000c00047c82 */ /* 0x000fe40008000000 */
[----:B------:R-:W-:Y:S02]  /*1f60*/  UMOV UR6, UR11 ;  /* 0x0000000b00067c82 */ /* 0x000fe40008000000 */
[----:B------:R-:W-:Y:S01]  /*1f70*/  IGMMA.64x256x32.S8.S8 R24, gdesc[UR4], R24, gsb0 ;  /* 0x06600000041879f1 */ /* 0x000fe20008041018 */
        /* <DEDUP_REMOVED lines=51> */
[----:B------:R-:W-:Y:S01]  /*22b0*/  BPT.TRAP 0x1 ;  /* 0x000000040000795c */ /* 0x000fe20000300000 */
.L_x_29:
[----:B------:R-:W-:Y:S01]  /*22c0*/  ISETP.NE.AND P1, PT, R152, RZ, PT ;  /* 0x000000ff9800720c */ /* 0x000fe20003f25270 */
[----:B------:R-:W-:-:S12]  /*22d0*/  UISETP.GT.U32.AND UP0, UPT, UR37, 0x1, UPT ;  /* 0x000000012500788c */ /* 0x000fd8000bf04070 */
[----:B01----:R-:W-:-:S05]  /*22e0*/  @P1 LEA R4, R3, UR36, 0x3 ;  /* 0x0000002403041c11 */ /* 0x003fca000f8e18ff */
[----:B------:R-:W-:-:S05]  /*22f0*/  @P1 VIADD R4, R4, 0x10 ;  /* 0x0000001004041836 */ /* 0x000fca0000000000 */
[----:B------:R-:W-:-:S04]  /*2300*/  @P1 PRMT R4, R153, 0x654, R4 ;  /* 0x0000065499041816 */ /* 0x000fc80000000004 */
[----:B------:R0:W-:Y:S01]  /*2310*/  @P1 SYNCS.ARRIVE.TRANS64.RED.A1T0 RZ, [R4+URZ], RZ ;  /* 0x000000ff04ff19a7 */ /* 0x0001e2000810043f */
[----:B------:R-:W-:-:S13]  /*2320*/  PLOP3.LUT P1, PT, PT, PT, UP0, 0x80, 0x0 ;  /* 0x000000000000781c */ /* 0x000fda0003f2f008 */
[----:B0-----:R-:W-:Y:S05]  /*2330*/  @P1 BRA `(.L_x_30) ;  /* 0x0000000000041947 */ /* 0x001fea0003800000 */
[----:B------:R-:W-:Y:S01]  /*2340*/  BPT.TRAP 0x1 ;  /* 0x000000040000795c */ /* 0x000fe20000300000 */
.L_x_30:
[----:B------:R-:W-:Y:S01]  /*2350*/  UIADD3 UR10, UR10, 0x1, URZ ;  /* 0x000000010a0a7890 */ /* 0x000fe2000fffe03f */
[C---:B------:R-:W-:Y:S01]  /*2360*/  ISETP.GT.AND P2, PT, R0.reuse, 0x1, PT ;  /* 0x000000010000780c */ /* 0x040fe20003f44270 */
[----:B------:R-:W-:Y:S02]  /*2370*/  VIADD R3, R3, 0x1 ;  /* 0x0000000103037836 */ /* 0x000fe40000000000 */
[----:B------:R-:W-:Y:S01]  /*2380*/  UISETP.NE.AND UP0, UPT, UR10, 0x2, UPT ;  /* 0x000000020a00788c */ /* 0x000fe2000bf05270 */
[----:B------:R-:W-:Y:S02]  /*2390*/  VIADD R0, R0, 0xffffffff ;  /* 0xffffffff00007836 */ /* 0x000fe40000000000 */
[C---:B------:R-:W-:Y:S01]  /*23a0*/  ISETP.NE.AND P1, PT, R3.reuse, 0x2, PT ;  /* 0x000000020300780c */ /* 0x040fe20003f25270 */
[----:B------:R-:W-:Y:S02]  /*23b0*/  USEL UR4, URZ, 0x1, UP0 ;  /* 0x000000013f047887 */ /* 0x000fe40008000000 */
[----:B------:R-:W-:Y:S01]  /*23c0*/  USEL UR10, UR10, URZ, UP0 ;  /* 0x0000003f0a0a7287 */ /* 0x000fe20008000000 */
[----:B------:R-:W-:-:S03]  /*23d0*/  SEL R3, R3, RZ, P1 ;  /* 0x000000ff03037207 */ /* 0x000fc60000800000 */
[----:B------:R-:W-:Y:S01]  /*23e0*/  LOP3.LUT R6, R6, UR4, RZ, 0x3c, !PT ;  /* 0x0000000406067c12 */ /* 0x000fe2000f8e3cff */
[----:B------:R-:W-:Y:S07]  /*23f0*/  @P2 BRA `(.L_x_31) ;  /* 0xfffffff800982947 */ /* 0x000fee000383ffff */
.L_x_24:
[----:B------:R-:W-:Y:S01]  /*2400*/  ULDC UR4, c[0x0][0x28c] ;  /* 0x0000a30000047ab9 */ /* 0x000fe20000000800 */
[----:B------:R2:W-:Y:S01]  /*2410*/  SYNCS.ARRIVE.TRANS64.A1T0 RZ, [R158+UR45], RZ ;  /* 0x000000ff9eff79a7 */ /* 0x0005e2000810002d */
[----:B------:R-:W-:-:S06]  /*2420*/  UISETP.GE.AND UP0, UPT, UR4, 0x1, UPT ;  /* 0x000000010400788c */ /* 0x000fcc000bf06270 */
[----:B------:R-:W-:-:S13]  /*2430*/  PLOP3.LUT P1, PT, PT, PT, UP0, 0x80, 0x0 ;  /* 0x000000000000781c */ /* 0x000fda0003f2f008 */
[----:B--2---:R-:W-:Y:S05]  /*2440*/  @!P1 BRA `(.L_x_32) ;  /* 0x0000000000409947 */ /* 0x004fea0003800000 */
[----:B------:R-:W-:Y:S05]  /*2450*/  @!P0 BRA `(.L_x_33) ;  /* 0x0000000000048947 */ /* 0x000fea0003800000 */
[----:B------:R-:W-:Y:S01]  /*2460*/  BPT.TRAP 0x1 ;  /* 0x000000040000795c */ /* 0x000fe20000300000 */
.L_x_33:
[----:B------:R-:W-:Y:S01]  /*2470*/  ISETP.NE.AND P0, PT, R152, RZ, PT ;  /* 0x000000ff9800720c */ /* 0x000fe20003f05270 */
[----:B01----:R-:W-:-:S12]  /*2480*/  IMAD.U32 R3, RZ, RZ, UR36 ;  /* 0x00000024ff037e24 */ /* 0x003fd8000f8e00ff */
[----:B------:R-:W-:-:S05]  /*2490*/  VOTEU.ANY UP0, P0 ;  /* 0x00000000003f7886 */ /* 0x000fca0000000100 */
[----:B------:R-:W-:Y:S02]  /*24a0*/  @UP0 UIADD3 UR5, UR46, UR43, URZ ;  /* 0x0000002b2e050290 */ /* 0x000fe4000fffe03f */
[----:B------:R-:W-:-:S04]  /*24b0*/  UISETP.GT.U32.AND UP0, UPT, UR37, 0x1, UPT ;  /* 0x000000012500788c */ /* 0x000fc8000bf04070 */
[----:B------:R-:W-:-:S04]  /*24c0*/  IMAD.U32 R0, RZ, RZ, UR5 ;  /* 0x00000005ff007e24 */ /* 0x000fc8000f8e00ff */
[----:B------:R-:W-:-:S05]  /*24d0*/  @P0 IMAD.SHL.U32 R0, R0, 0x8, RZ ;  /* 0x0000000800000824 */ /* 0x000fca00078e00ff */
[----:B------:R-:W-:-:S04]  /*24e0*/  @P0 LOP3.LUT R0, R0, 0x8, RZ, 0xc0, !PT ;  /* 0x0000000800000812 */ /* 0x000fc800078ec0ff */
[----:B------:R-:W-:-:S04]  /*24f0*/  @P0 IADD3 R0, R3, 0x10, R0 ;  /* 0x0000001003000810 */ /* 0x000fc80007ffe000 */
[----:B------:R-:W-:-:S04]  /*2500*/  @P0 PRMT R0, R153, 0x654, R0 ;  /* 0x0000065499000816 */ /* 0x000fc80000000000 */
[----:B------:R2:W-:Y:S01]  /*2510*/  @P0 SYNCS.ARRIVE.TRANS64.RED.A1T0 RZ, [R0+URZ], RZ ;  /* 0x000000ff00ff09a7 */ /* 0x0005e2000810043f */
[----:B------:R-:W-:-:S13]  /*2520*/  PLOP3.LUT P0, PT, PT, PT, UP0, 0x80, 0x0 ;  /* 0x000000000000781c */ /* 0x000fda0003f0f008 */
[----:B--2---:R-:W-:Y:S05]  /*2530*/  @P0 BRA `(.L_x_32) ;  /* 0x0000000000040947 */ /* 0x004fea0003800000 */
[----:B------:R-:W-:Y:S01]  /*2540*/  BPT.TRAP 0x1 ;  /* 0x000000040000795c */ /* 0x000fe20000300000 */
.L_x_32:
[----:B01----:R-:W-:Y:S01]  /*2550*/  SHF.L.U32 R0, R163, 0x1f, RZ ;  /* 0x0000001fa3007819 */ /* 0x003fe200000006ff */
[----:B------:R-:W-:Y:S01]  /*2560*/  ULEA UR6, UR42, UR43, 0x1 ;  /* 0x0000002b2a067291 */ /* 0x000fe2000f8e083f */
[----:B------:R-:W0:Y:S01]  /*2570*/  LDC R7, c[0x0][0x288] ;  /* 0x0000a200ff077b82 */ /* 0x000e220000000800 */
[----:B------:R-:W-:Y:S01]  /*2580*/  UIADD3 UR4, UR4, 0x1fe, URZ ;  /* 0x000001fe04047890 */ /* 0x000fe2000fffe03f */
[----:B------:R-:W-:Y:S01]  /*2590*/  IMAD.SHL.U32 R8, R156, 0x2, RZ ;  /* 0x000000029c087824 */ /* 0x000fe200078e00ff */
[----:B------:R-:W-:Y:S02]  /*25a0*/  USHF.R.U32.HI UR5, URZ, 0x1, UR6 ;  /* 0x000000013f057899 */ /* 0x000fe40008011606 */
[----:B------:R-:W-:Y:S02]  /*25b0*/  UISETP.GT.U32.AND UP0, UPT, UR6, 0x1, UPT ;  /* 0x000000010600788c */ /* 0x000fe4000bf04070 */
[----:B------:R-:W-:Y:S01]  /*25c0*/  ULOP3.LUT UR5, UR5, 0x1, URZ, 0xc0, !UPT ;  /* 0x0000000105057892 */ /* 0x000fe2000f8ec03f */
[----:B------:R-:W1:Y:S01]  /*25d0*/  SYNCS.PHASECHK.TRANS64.TRYWAIT P0, [R157+UR44+0x10], R0 ;  /* 0x000010009d0075a7 */ /* 0x000e62000800016c */
[----:B------:R-:W-:Y:S01]  /*25e0*/  UISETP.LT.U32.AND UP0, UPT, UR4, 0x1ff, UP0 ;  /* 0x000001ff0400788c */ /* 0x000fe20008701070 */
[----:B------:R-:W-:Y:S01]  /*25f0*/  SHF.R.S32.HI R9, RZ, 0x1f, R8 ;  /* 0x0000001fff097819 */ /* 0x000fe20000011408 */
[----:B------:R-:W-:-:S02]  /*2600*/  UISETP.NE.U32.AND UP1, UPT, UR5, 0x1, UPT ;  /* 0x000000010500788c */ /* 0x000fc4000bf25070 */
[----:B------:R-:W-:Y:S02]  /*2610*/  USEL UR5, URZ, 0x1, !UP0 ;  /* 0x000000013f057887 */ /* 0x000fe4000c000000 */
[----:B------:R-:W-:-:S04]  /*2620*/  UISETP.GT.U32.AND UP1, UPT, UR4, 0x1fe, !UP1 ;  /* 0x000001fe0400788c */ /* 0x000fc8000cf24070 */
[----:B------:R-:W-:-:S04]  /*2630*/  USEL UR4, URZ, 0x1, !UP1 ;  /* 0x000000013f047887 */ /* 0x000fc8000c800000 */
[----:B------:R-:W-:Y:S01]  /*2640*/  ULOP3.LUT UR47, UR4, UR47, UR5, 0x96, !UPT ;  /* 0x0000002f042f7292 */ /* 0x000fe2000f8e9605 */
[----:B01----:R-:W-:Y:S11]  /*2650*/  @!P0 BRA `(.L_x_34) ;  /* 0x0000007c00048947 */ /* 0x003ff60003800000 */
.L_x_318:
[----:B0-----:R-:W-:Y:S01]  /*2660*/  IMAD.SHL.U32 R0, R19, 0x40, RZ ;  /* 0x0000004013007824 */ /* 0x001fe200078e00ff */
[----:B------:R-:W-:Y:S01]  /*2670*/  ULDC UR6, c[0x0][0x284] ;  /* 0x0000a10000067ab9 */ /* 0x000fe20000000800 */
[----:B------:R-:W-:Y:S01]  /*2680*/  IMAD.SHL.U32 R14, R18, 0x100, RZ ;  /* 0x00000100120e7824 */ /* 0x000fe200078e00ff */
[----:B------:R-:W-:Y:S01]  /*2690*/  SHF.R.S32.HI R164, RZ, 0x1f, R2 ;  /* 0x0000001fffa47819 */ /* 0x000fe20000011402 */
[----:B------:R-:W-:Y:S01]  /*26a0*/  ULDC.64 UR4, c[0x0][0x5d0] ;  /* 0x0001740000047ab9 */ /* 0x000fe20000000a00 */
[----:B------:R-:W-:Y:S01]  /*26b0*/  ISETP.GE.AND P0, PT, R0, UR6, PT ;  /* 0x0000000600007c0c */ /* 0x000fe2000bf06270 */
[----:B------:R-:W-:Y:S01]  /*26c0*/  IMAD.WIDE.U32 R4, R2, UR4, R8 ;  /* 0x0000000402047c25 */ /* 0x000fe2000f8e0008 */
[----:B------:R-:W-:Y:S01]  /*26d0*/  SHF.R.S32.HI R15, RZ, 0x1f, R14 ;  /* 0x0000001fff0f7819 */ /* 0x000fe2000001140e */
[----:B------:R-:W-:Y:S01]  /*26e0*/  ULOP3.LUT UR43, UR43, 0x1, URZ, 0xc0, !UPT ;  /* 0x000000012b2b7892 */ /* 0x000fe2000f8ec03f */
[----:B------:R-:W-:Y:S01]  /*26f0*/  ISETP.GE.OR P0, PT, R14, R7, P0 ;  /* 0x000000070e00720c */ /* 0x000fe20000706670 */
[----:B------:R-:W-:Y:S01]  /*2700*/  IMAD R3, R164, UR4, RZ ;  /* 0x00000004a4037c24 */ /* 0x000fe2000f8e02ff */
[----:B------:R-:W-:-:S03]  /*2710*/  IADD3 R4, P1, R14, R4, RZ ;  /* 0x000000040e047210 */ /* 0x000fc60007f3e0ff */
[----:B------:R-:W-:-:S05]  /*2720*/  IMAD R3, R2, UR5, R3 ;  /* 0x0000000502037c24 */ /* 0x000fca000f8e0203 */
[----:B------:R-:W-:-:S03]  /*2730*/  IADD3.X R5, R15, R5, R3, P1, !PT ;  /* 0x000000050f057210 */ /* 0x000fc60000ffe403 */
[----:B------:R-:W-:Y:S05]  /*2740*/  @P0 BRA `(.L_x_35) ;  /* 0x0000006000b00947 */ /* 0x000fea0003800000 */
[----:B------:R-:W0:Y:S01]  /*2750*/  LDC.64 R12, c[0x0][0x5c8] ;  /* 0x00017200ff0c7b82 */ /* 0x000e220000000a00 */
[----:B------:R-:W-:Y:S01]  /*2760*/  IMAD.WIDE R10, R19, 0x40, R154 ;  /* 0x00000040130a7825 */ /* 0x000fe200078e029a */
[----:B------:R-:W-:Y:S01]  /*2770*/  ULDC.64 UR4, c[0x0][0x5c0] ;  /* 0x0001700000047ab9 */ /* 0x000fe20000000a00 */
[----:B------:R-:W-:Y:S02]  /*2780*/  BSSY B0, `(.L_x_35) ;  /* 0x0000628000007945 */ /* 0x000fe40003800000 */
[----:B------:R-:W-:Y:S02]  /*2790*/  IMAD.IADD R165, R161, 0x1, -R0 ;  /* 0x00000001a1a57824 */ /* 0x000fe400078e0a00 */
[-C--:B0-----:R-:W-:Y:S02]  /*27a0*/  IMAD R3, R11, R12.reuse, RZ ;  /* 0x0000000c0b037224 */ /* 0x081fe400078e02ff */
[----:B------:R-:W-:-:S04]  /*27b0*/  IMAD.WIDE.U32 R4, R10, R12, R4 ;  /* 0x0000000c0a047225 */ /* 0x000fc800078e0004 */
[----:B------:R-:W-:Y:S01]  /*27c0*/  IMAD R3, R10, R13, R3 ;  /* 0x0000000d0a037224 */ /* 0x000fe200078e0203 */
[----:B------:R-:W-:-:S03]  /*27d0*/  IADD3 R4, P0, R4, UR4, RZ ;  /* 0x0000000404047c10 */ /* 0x000fc6000ff1e0ff */
[----:B------:R-:W-:Y:S01]  /*27e0*/  IMAD.IADD R3, R5, 0x1, R3 ;  /* 0x0000000105037824 */ /* 0x000fe200078e0203 */
[----:B------:R-:W-:-:S04]  /*27f0*/  LEA R6, P1, R12, R4, 0x3 ;  /* 0x000000040c067211 */ /* 0x000fc800078218ff */
[----:B------:R-:W-:Y:S01]  /*2800*/  IADD3.X R5, R3, UR5, RZ, P0, !PT ;  /* 0x0000000503057c10 */ /* 0x000fe200087fe4ff */
[----:B------:R-:W-:Y:S01]  /*2810*/  IMAD R3, R156, -0x2, R7 ;  /* 0xfffffffe9c037824 */ /* 0x000fe200078e0207 */
[----:B-----5:R-:W-:Y:S02]  /*2820*/  ISETP.NE.AND P0, PT, R22, RZ, PT ;  /* 0x000000ff1600720c */ /* 0x020fe40003f05270 */
[----:B------:R-:W-:Y:S01]  /*2830*/  LEA.HI.X R7, R12, R5, R13, 0x3, P1 ;  /* 0x000000050c077211 */ /* 0x000fe200008f1c0d */
[----:B------:R-:W-:-:S10]  /*2840*/  IMAD.IADD R0, R3, 0x1, -R14 ;  /* 0x0000000103007824 */ /* 0x000fd400078e0a0e */
[----:B------:R-:W-:Y:S05]  /*2850*/  @!P0 BRA `(.L_x_36) ;  /* 0x0000004800608947 */ /* 0x000fea0003800000 */
[----:B------:R-:W0:Y:S01]  /*2860*/  LDC.64 R18, c[0x0][0x5b0] ;  /* 0x00016c00ff127b82 */ /* 0x000e220000000a00 */
[----:B------:R-:W-:Y:S01]  /*2870*/  ULDC.64 UR4, c[0x0][0x5b8] ;  /* 0x00016e0000047ab9 */ /* 0x000fe20000000a00 */
[----:B------:R-:W-:Y:S01]  /*2880*/  ISETP.GE.AND P1, PT, R165, 0x1, PT ;  /* 0x00000001a500780c */ /* 0x000fe20003f26270 */
[----:B------:R-:W-:Y:S01]  /*2890*/  IMAD.WIDE.U32 R8, R2, UR4, R8 ;  /* 0x0000000402087c25 */ /* 0x000fe2000f8e0008 */
[----:B------:R-:W-:Y:S02]  /*28a0*/  BSSY B1, `(.L_x_37) ;  /* 0x000000e000017945 */ /* 0x000fe40003800000 */
[----:B------:R-:W-:Y:S01]  /*28b0*/  ISETP.LT.OR P4, PT, R0, 0x1, !P1 ;  /* 0x000000010000780c */ /* 0x000fe20004f81670 */
[----:B------:R-:W-:Y:S01]  /*28c0*/  IMAD R3, R164, UR4, RZ ;  /* 0x00000004a4037c24 */ /* 0x000fe2000f8e02ff */
[----:B------:R-:W1:Y:S01]  /*28d0*/  LDC.64 R20, c[0x0][0x5a8] ;  /* 0x00016a00ff147b82 */ /* 0x000e620000000a00 */
[----:B------:R-:W-:Y:S02]  /*28e0*/  IADD3 R8, P0, R14, R8, RZ ;  /* 0x000000080e087210 */ /* 0x000fe40007f1e0ff */
[----:B------:R-:W-:-:S05]  /*28f0*/  IMAD R3, R2, UR5, R3 ;  /* 0x0000000502037c24 */ /* 0x000fca000f8e0203 */
[----:B------:R-:W-:Y:S01]  /*2900*/  IADD3.X R9, R15, R9, R3, P0, !PT ;  /* 0x000000090f097210 */ /* 0x000fe200007fe403 */
[-C--:B0-----:R-:W-:Y:S02]  /*2910*/  IMAD R12, R11, R18.reuse, RZ ;  /* 0x000000120b0c7224 */ /* 0x081fe400078e02ff */
[----:B------:R-:W-:-:S04]  /*2920*/  IMAD.WIDE.U32 R2, R10, R18, R8 ;  /* 0x000000120a027225 */ /* 0x000fc800078e0008 */
[----:B------:R-:W-:Y:S01]  /*2930*/  IMAD R15, R10, R19, R12 ;  /* 0x000000130a0f7224 */ /* 0x000fe200078e020c */
[----:B-1----:R-:W-:-:S04]  /*2940*/  IADD3 R2, P0, R2, R20, RZ ;  /* 0x0000001402027210 */ /* 0x002fc80007f1e0ff */
[----:B------:R-:W-:Y:S01]  /*2950*/  IADD3.X R3, R21, R3, R15, P0, !PT ;  /* 0x0000000315037210 */ /* 0x000fe200007fe40f */
[----:B------:R-:W-:Y:S08]  /*2960*/  @P4 BRA `(.L_x_38) ;  /* 0x0000000000044947 */ /* 0x000ff00003800000 */
[----:B------:R0:W5:Y:S02]  /*2970*/  LDG.E.U8 R162, desc[UR48][R2.64] ;  /* 0x0000003002a27981 */ /* 0x000164000c1e1100 */
.L_x_38:
[----:B------:R-:W-:Y:S05]  /*2980*/  BSYNC B1 ;  /* 0x0000000000017941 */ /* 0x000fea0003800000 */
.L_x_37:
[C---:B------:R-:W-:Y:S01]  /*2990*/  SHF.L.U64.HI R13, R18.reuse, 0x3, R19 ;  /* 0x00000003120d7819 */ /* 0x040fe20000010213 */
[----:B------:R-:W-:Y:S01]  /*29a0*/  IMAD.SHL.U32 R12, R18, 0x8, RZ ;  /* 0x00000008120c7824 */ /* 0x000fe200078e00ff */
[----:B-----5:R-:W-:Y:S01]  /*29b0*/  LOP3.LUT R11, R162, 0xffff, RZ, 0xc0, !PT ;  /* 0x0000ffffa20b7812 */ /* 0x020fe200078ec0ff */
[----:B------:R-:W-:Y:S01]  /*29c0*/  BSSY B1, `(.L_x_39) ;  /* 0x0000013000017945 */ /* 0x000fe20003800000 */
[----:B------:R-:W-:Y:S01]  /*29d0*/  ISETP.GE.AND P0, PT, R165, 0x9, PT ;  /* 0x00000009a500780c */ /* 0x000fe20003f06270 */
[----:B------:R-:W-:Y:S01]  /*29e0*/  IMAD.WIDE.U32 R12, R10, R18, R12 ;  /* 0x000000120a0c7225 */ /* 0x000fe200078e000c */
[----:B------:R-:W-:Y:S02]  /*29f0*/  PRMT R11, R11, 0x8880, RZ ;  /* 0x000088800b0b7816 */ /* 0x000fe400000000ff */
[----:B------:R-:W-:Y:S01]  /*2a00*/  ISETP.LT.OR P5, PT, R0, 0x2, !P0 ;  /* 0x000000020000780c */ /* 0x000fe200047a1670 */
[----:B------:R-:W-:Y:S01]  /*2a10*/  IMAD.IADD R13, R15, 0x1, R13 ;  /* 0x000000010f0d7824 */ /* 0x000fe200078e020d */
[----:B------:R-:W-:Y:S01]  /*2a20*/  IADD3 R8, P2, P3, R8, R20, R12 ;  /* 0x0000001408087210 */ /* 0x000fe20007b5e00c */
[----:B------:R-:W-:Y:S01]  /*2a30*/  IMAD R10, R11, R22, RZ ;  /* 0x000000160b0a7224 */ /* 0x000fe200078e02ff */
[----:B------:R-:W-:-:S02]  /*2a40*/  ISETP.LT.OR P6, PT, R0, 0x9, !P1 ;  /* 0x000000090000780c */ /* 0x000fc40004fc1670 */
[----:B------:R-:W-:Y:S01]  /*2a50*/  IADD3.X R9, R9, R21, R13, P2, P3 ;  /* 0x0000001509097210 */ /* 0x000fe200017e640d */
[----:B------:R-:W-:Y:S01]  /*2a60*/  @!P4 IMAD R11, R24, R23, R10 ;  /* 0x00000017180bc224 */ /* 0x000fe200078e020a */
[C---:B------:R-:W-:Y:S02]  /*2a70*/  ISETP.LT.OR P3, PT, R0.reuse, 0x2, !P1 ;  /* 0x000000020000780c */ /* 0x040fe40004f61670 */
[C---:B------:R-:W-:Y:S02]  /*2a80*/  ISETP.LT.OR P2, PT, R0.reuse, 0xa, !P1 ;  /* 0x0000000a0000780c */ /* 0x040fe40004f41670 */
[----:B------:R1:W-:Y:S01]  /*2a90*/  @!P4 STG.E.U8 desc[UR48][R4.64], R11 ;  /* 0x0000000b0400c986 */ /* 0x0003e2000c101130 */
[----:B------:R-:W-:-:S08]  /*2aa0*/  ISETP.LT.OR P4, PT, R0, 0x1, !P0 ;  /* 0x000000010000780c */ /* 0x000fd00004781670 */
[----:B------:R-:W-:Y:S05]  /*2ab0*/  @P3 BRA `(.L_x_40) ;  /* 0x00000000000c3947 */ /* 0x000fea0003800000 */
[----:B------:R-:W1:Y:S02]  /*2ac0*/  LDG.E.U8 R162, desc[UR48][R2.64+0x1] ;  /* 0x0000013002a27981 */ /* 0x000e64000c1e1100 */
[----:B-1----:R-:W-:-:S05]  /*2ad0*/  PRMT R11, R162, 0x8880, RZ ;  /* 0x00008880a20b7816 */ /* 0x002fca00000000ff */
[----:B------:R-:W-:-:S07]  /*2ae0*/  IMAD R10, R11, R22, RZ ;  /* 0x000000160b0a7224 */ /* 0x000fce00078e02ff */
.L_x_40:
[----:B------:R-:W-:Y:S05]  /*2af0*/  BSYNC B1 ;  /* 0x0000000000017941 */ /* 0x000fea0003800000 */
.L_x_39:
[----:B------:R-:W-:Y:S01]  /*2b00*/  @!P3 IMAD R25, R25, R23, R10 ;  /* 0x000000171919b224 */ /* 0x000fe200078e020a */
[----:B------:R-:W-:Y:S04]  /*2b10*/  BSSY B1, `(.L_x_41) ;  /* 0x0000006000017945 */ /* 0x000fe80003800000 */
[----:B------:R2:W-:Y:S01]  /*2b20*/  @!P3 STG.E.U8 desc[UR48][R4.64+0x1], R25 ;  /* 0x000001190400b986 */ /* 0x0005e2000c101130 */
[----:B------:R-:W-:Y:S05]  /*2b30*/  @P4 BRA `(.L_x_42) ;  /* 0x00000000000c4947 */ /* 0x000fea0003800000 */
[----:B------:R-:W1:Y:S02]  /*2b40*/  LDG.E.U8 R162, desc[UR48][R8.64] ;  /* 0x0000003008a27981 */ /* 0x000e64000c1e1100 */
[----:B-1----:R-:W-:-:S05]  /*2b50*/  PRMT R11, R162, 0x8880, RZ ;  /* 0x00008880a20b7816 */ /* 0x002fca00000000ff */
[----:B------:R-:W-:-:S07]  /*2b60*/  IMAD R10, R11, R22, RZ ;  /* 0x000000160b0a7224 */ /* 0x000fce00078e02ff */
.L_x_42:
[----:B------:R-:W-:Y:S05]  /*2b70*/  BSYNC B1 ;  /* 0x0000000000017941 */ /* 0x000fea0003800000 */
.L_x_41:
[----:B-1----:R-:W-:Y:S01]  /*2b80*/  @!P4 IMAD R11, R26, R23, R10 ;  /* 0x000000171a0bc224 */ /* 0x002fe200078e020a */
[----:B------:R-:W-:Y:S04]  /*2b90*/  BSSY B1, `(.L_x_43) ;  /* 0x0000006000017945 */ /* 0x000fe80003800000 */
[----:B------:R1:W-:Y:S01]  /*2ba0*/  @!P4 STG.E.U8 desc[UR48][R6.64], R11 ;  /* 0x0000000b0600c986 */ /* 0x0003e2000c101130 */
[----:B------:R-:W-:Y:S05]  /*2bb0*/  @P5 BRA `(.L_x_44) ;  /* 0x00000000000c5947 */ /* 0x000fea0003800000 */
[----:B------:R-:W1:Y:S02]  /*2bc0*/  LDG.E.U8 R162, desc[UR48][R8.64+0x1] ;  /* 0x0000013008a27981 */ /* 0x000e64000c1e1100 */
[----:B-1----:R-:W-:-:S05]  /*2bd0*/  PRMT R11, R162, 0x8880, RZ ;  /* 0x00008880a20b7816 */ /* 0x002fca00000000ff */
[----:B------:R-:W-:-:S07]  /*2be0*/  IMAD R10, R11, R22, RZ ;  /* 0x000000160b0a7224 */ /* 0x000fce00078e02ff */
.L_x_44:
[----:B------:R-:W-:Y:S05]  /*2bf0*/  BSYNC B1 ;  /* 0x0000000000017941 */ /* 0x000fea0003800000 */
.L_x_43:
[----:B------:R-:W-:Y:S01]  /*2c00*/  @!P5 IMAD R27, R27, R23, R10 ;  /* 0x000000171b1bd224 */ /* 0x000fe200078e020a */
[----:B------:R-:W-:Y:S04]  /*2c10*/  BSSY B1, `(.L_x_45) ;  /* 0x0000006000017945 */ /* 0x000fe80003800000 */
[----:B------:R3:W-:Y:S01]  /*2c20*/  @!P5 STG.E.U8 desc[UR48][R6.64+0x1], R27 ;  /* 0x0000011b0600d986 */ /* 0x0007e2000c101130 */
[----:B------:R-:W-:Y:S05]  /*2c30*/  @P6 BRA `(.L_x_46) ;  /* 0x00000000000c6947 */ /* 0x000fea0003800000 */
[----:B------:R-:W1:Y:S02]  /*2c40*/  LDG.E.U8 R162, desc[UR48][R2.64+0x8] ;  /* 0x0000083002a27981 */ /* 0x000e64000c1e1100 */
[----:B-1----:R-:W-:-:S05]  /*2c50*/  PRMT R11, R162, 0x8880, RZ ;  /* 0x00008880a20b7816 */ /* 0x002fca00000000ff */
[----:B------:R-:W-:-:S07]  /*2c60*/  IMAD R10, R11, R22, RZ ;  /* 0x000000160b0a7224 */ /* 0x000fce00078e02ff */
.L_x_46:
[----:B------:R-:W-:Y:S05]  /*2c70*/  BSYNC B1 ;  /* 0x0000000000017941 */ /* 0x000fea0003800000 */
.L_x_45:
[----:B-1----:R-:W-:Y:S01]  /*2c80*/  @!P6 IMAD R11, R28, R23, R10 ;  /* 0x000000171c0be224 */ /* 0x002fe200078e020a */
[----:B------:R-:W-:Y:S04]  /*2c90*/  BSSY B1, `(.L_x_47) ;  /* 0x0000006000017945 */ /* 0x000fe80003800000 */
[----:B------:R1:W-:Y:S01]  /*2ca0*/  @!P6 STG.E.U8 desc[UR48][R4.64+0x8], R11 ;  /* 0x0000080b0400e986 */ /* 0x0003e2000c101130 */
[----:B------:R-:W-:Y:S05]  /*2cb0*/  @P2 BRA `(.L_x_48) ;  /* 0x00000000000c2947 */ /* 0x000fea0003800000 */
[----:B------:R-:W1:Y:S02]  /*2cc0*/  LDG.E.U8 R162, desc[UR48][R2.64+0x9] ;  /* 0x0000093002a27981 */ /* 0x000e64000c1e1100 */
[----:B-1----:R-:W-:-:S05]  /*2cd0*/  PRMT R11, R162, 0x8880, RZ ;  /* 0x00008880a20b7816 */ /* 0x002fca00000000ff */
[----:B------:R-:W-:-:S07]  /*2ce0*/  IMAD R10, R11, R22, RZ ;  /* 0x000000160b0a7224 */ /* 0x000fce00078e02ff */
.L_x_48:
[----:B------:R-:W-:Y:S05]  /*2cf0*/  BSYNC B1 ;  /* 0x0000000000017941 */ /* 0x000fea0003800000 */
.L_x_47:
[C---:B------:R-:W-:Y:S01]  /*2d00*/  ISETP.LT.OR P4, PT, R0.reuse, 0x9, !P0 ;  /* 0x000000090000780c */ /* 0x040fe20004781670 */
[----:B------:R-:W-:Y:S01]  /*2d10*/  @!P2 IMAD R29, R29, R23, R10 ;  /* 0x000000171d1da224 */ /* 0x000fe200078e020a */
[----:B------:R-:W-:Y:S01]  /*2d20*/  BSSY B1, `(.L_x_49) ;  /* 0x000000a000017945 */ /* 0x000fe20003800000 */
[C---:B------:R-:W-:Y:S02]  /*2d30*/  ISETP.LT.OR P3, PT, R0.reuse, 0xa, !P0 ;  /* 0x0000000a0000780c */ /* 0x040fe40004761670 */
[C---:B------:R-:W-:Y:S01]  /*2d40*/  ISETP.LT.OR P5, PT, R0.reuse, 0x11, !P1 ;  /* 0x000000110000780c */ /* 0x040fe20004fa1670 */
[----:B------:R4:W-:Y:S01]  /*2d50*/  @!P2 STG.E.U8 desc[UR48][R4.64+0x9], R29 ;  /* 0x0000091d0400a986 */ /* 0x0009e2000c101130 */
[C---:B------:R-:W-:Y:S02]  /*2d60*/  ISETP.LT.OR P6, PT, R0.reuse, 0x12, !P1 ;  /* 0x000000120000780c */ /* 0x040fe40004fc1670 */
[----:B------:R-:W-:-:S04]  /*2d70*/  ISETP.LT.OR P2, PT, R0, 0x11, !P0 ;  /* 0x000000110000780c */ /* 0x000fc80004741670 */
[----:B------:R-:W-:Y:S09]  /*2d80*/  @P4 BRA `(.L_x_50) ;  /* 0x00000000000c4947 */ /* 0x000ff20003800000 */
[----:B------:R-:W1:Y:S02]  /*2d90*/  LDG.E.U8 R162, desc[UR48][R8.64+0x8] ;  /* 0x0000083008a27981 */ /* 0x000e64000c1e1100 */
[----:B-1----:R-:W-:-:S05]  /*2da0*/  PRMT R11, R162, 0x8880, RZ ;  /* 0x00008880a20b7816 */ /* 0x002fca00000000ff */
[----:B------:R-:W-:-:S07]  /*2db0*/  IMAD R10, R11, R22, RZ ;  /* 0x000000160b0a7224 */ /* 0x000fce00078e02ff */
.L_x_50:
[----:B------:R-:W-:Y:S05]  /*2dc0*/  BSYNC B1 ;  /* 0x0000000000017941 */ /* 0x000fea0003800000 */
.L_x_49:
[----:B-1----:R-:W-:Y:S01]  /*2dd0*/  @!P4 IMAD R11, R30, R23, R10 ;  /* 0x000000171e0bc224 */ /* 0x002fe200078e020a */
[----:B------:R-:W-:Y:S04]  /*2de0*/  BSSY B1, `(.L_x_51) ;  /* 0x0000006000017945 */ /* 0x000fe80003800000 */
[----:B------:R1:W-:Y:S01]  /*2df0*/  @!P4 STG.E.U8 desc[UR48][R6.64+0x8], R11 ;  /* 0x0000080b0600c986 */ /* 0x0003e2000c101130 */
[----:B------:R-:W-:Y:S05]  /*2e00*/  @P3 BRA `(.L_x_52) ;  /* 0x00000000000c3947 */ /* 0x000fea0003800000 */
[----:B------:R-:W1:Y:S02]  /*2e10*/  LDG.E.U8 R162, desc[UR48][R8.64+0x9] ;  /* 0x0000093008a27981 */ /* 0x000e64000c1e1100 */
[----:B-1----:R-:W-:-:S05]  /*2e20*/  PRMT R11, R162, 0x8880, RZ ;  /* 0x00008880a20b7816 */ /* 0x002fca00000000ff */
[----:B------:R-:W-:-:S07]  /*2e30*/  IMAD R10, R11, R22, RZ ;  /* 0x000000160b0a7224 */ /* 0x000fce00078e02ff */
.L_x_52:
[----:B------:R-:W-:Y:S05]  /*2e40*/  BSYNC B1 ;  /* 0x0000000000017941 */ /* 0x000fea0003800000 */
.L_x_51:
[----:B------:R-:W-:Y:S01]  /*2e50*/  @!P3 IMAD R31, R31, R23, R10 ;  /* 0x000000171f1fb224 */ /* 0x000fe200078e020a */
[----:B------:R-:W-:Y:S04]  /*2e60*/  BSSY B1, `(.L_x_53) ;  /* 0x0000006000017945 */ /* 0x000fe80003800000 */
[----:B------:R0:W-:Y:S01]  /*2e70*/  @!P3 STG.E.U8 desc[UR48][R6.64+0x9], R31 ;  /* 0x0000091f0600b986 */ /* 0x0001e2000c101130 */
[----:B------:R-:W-:Y:S05]  /*2e80*/  @P5 BRA `(.L_x_54) ;  /* 0x00000000000c5947 */ /* 0x000fea0003800000 */
[----:B------:R-:W1:Y:S02]  /*2e90*/  LDG.E.U8 R162, desc[UR48][R2.64+0x10] ;  /* 0x0000103002a27981 */ /* 0x000e64000c1e1100 */
[----:B-1----:R-:W-:-:S05]  /*2ea0*/  PRMT R11, R162, 0x8880, RZ ;  /* 0x00008880a20b7816 */ /* 0x002fca00000000ff */
[----:B------:R-:W-:-:S07]  /*2eb0*/  IMAD R10, R11, R22, RZ ;  /* 0x000000160b0a7224 */ /* 0x000fce00078e02ff */
.L_x_54:
[----:B------:R-:W-:Y:S05]  /*2ec0*/  BSYNC B1 ;  /* 0x0000000000017941 */ /* 0x000fea0003800000 */
.L_x_53:
[----:B-1----:R-:W-:Y:S01]  /*2ed0*/  @!P5 IMAD R11, R32, R23, R10 ;  /* 0x00000017200bd224 */ /* 0x002fe200078e020a */
[----:B------:R-:W-:Y:S04]  /*2ee0*/  BSSY B1, `(.L_x_55) ;  /* 0x0000006000017945 */ /* 0x000fe80003800000 */
[----:B------:R1:W-:Y:S01]  /*2ef0*/  @!P5 STG.E.U8 desc[UR48][R4.64+0x10], R11 ;  /* 0x0000100b0400d986 */ /* 0x0003e2000c101130 */
[----:B------:R-:W-:Y:S05]  /*2f00*/  @P6 BRA `(.L_x_56) ;  /* 0x00000000000c6947 */ /* 0x000fea0003800000 */
[----:B------:R-:W1:Y:S02]  /*2f10*/  LDG.E.U8 R162, desc[UR48][R2.64+0x11] ;  /* 0x0000113002a27981 */ /* 0x000e64000c1e1100 */
[----:B-1----:R-:W-:-:S05]  /*2f20*/  PRMT R11, R162, 0x8880, RZ ;  /* 0x00008880a20b7816 */ /* 0x002fca00000000ff */
[----:B------:R-:W-:-:S07]  /*2f30*/  IMAD R10, R11, R22, RZ ;  /* 0x000000160b0a7224 */ /* 0x000fce00078e02ff */
.L_x_56:
[----:B------:R-:W-:Y:S05]  /*2f40*/  BSYNC B1 ;  /* 0x0000000000017941 */ /* 0x000fea0003800000 */
.L_x_55:
[----:B------:R-:W-:Y:S01]  /*2f50*/  @!P6 IMAD R33, R33, R23, R10 ;  /* 0x000000172121e224 */ /* 0x000fe200078e020a */
[----:B------:R-:W-:Y:S04]  /*2f60*/  BSSY B1, `(.L_x_57) ;  /* 0x0000006000017945 */ /* 0x000fe80003800000 */
[----:B------:R0:W-:Y:S01]  /*2f70*/  @!P6 STG.E.U8 desc[UR48][R4.64+0x11], R33 ;  /* 0x000011210400e986 */ /* 0x0001e2000c101130 */
[----:B------:R-:W-:Y:S05]  /*2f80*/  @P2 BRA `(.L_x_58) ;  /* 0x00000000000c2947 */ /* 0x000fea0003800000 */
[----:B------:R-:W1:Y:S02]  /*2f90*/  LDG.E.U8 R162, desc[UR48][R8.64+0x10] ;  /* 0x0000103008a27981 */ /* 0x000e64000c1e1100 */
[----:B-1----:R-:W-:-:S05]  /*2fa0*/  PRMT R11, R162, 0x8880, RZ ;  /* 0x00008880a20b7816 */ /* 0x002fca00000000ff */
[----:B------:R-:W-:-:S07]  /*2fb0*/  IMAD R10, R11, R22, RZ ;  /* 0x000000160b0a7224 */ /* 0x000fce00078e02ff */
.L_x_58:
[----:B------:R-:W-:Y:S05]  /*2fc0*/  BSYNC B1 ;  /* 0x0000000000017941 */ /* 0x000fea0003800000 */
.L_x_57:
[----:B------:R-:W-:Y:S01]  /*2fd0*/  ISETP.LT.OR P4, PT, R0, 0x12, !P0 ;  /* 0x000000120000780c */ /* 0x000fe20004781670 */
[----:B-1----:R-:W-:Y:S01]  /*2fe0*/  @!P2 IMAD R11, R34, R23, R10 ;  /* 0x00000017220ba224 */ /* 0x002fe200078e020a */
        /* <DEDUP_REMOVED lines=10> */
.L_x_60:
[----:B------:R-:W-:Y:S05]  /*3090*/  BSYNC B1 ;  /* 0x0000000000017941 */ /* 0x000fea0003800000 */
.L_x_59:
[----:B------:R-:W-:Y:S01]  /*30a0*/  @!P4 IMAD R35, R35, R23, R10 ;  /* 0x000000172323c224 */ /* 0x000fe200078e020a */
[----:B------:R-:W-:Y:S04]  /*30b0*/  BSSY B1, `(.L_x_61) ;  /* 0x0000006000017945 */ /* 0x000fe80003800000 */
[----:B------:R0:W-:Y:S01]  /*30c0*/  @!P4 STG.E.U8 desc[UR48][R6.64+0x11], R35 ;  /* 0x000011230600c986 */ /* 0x0001e2000c101130 */
[----:B------:R-:W-:Y:S05]  /*30d0*/  @P3 BRA `(.L_x_62) ;  /* 0x00000000000c3947 */ /* 0x000fea0003800000 */
[----:B------:R-:W1:Y:S02]  /*30e0*/  LDG.E.U8 R162, desc[UR48][R2.64+0x18] ;  /* 0x0000183002a27981 */ /* 0x000e64000c1e1100 */
[----:B-1----:R-:W-:-:S05]  /*30f0*/  PRMT R11, R162, 0x8880, RZ ;  /* 0x00008880a20b7816 */ /* 0x002fca00000000ff */
[----:B------:R-:W-:-:S07]  /*3100*/  IMAD R10, R11, R22, RZ ;  /* 0x000000160b0a7224 */ /* 0x000fce00078e02ff */
.L_x_62:
[----:B------:R-:W-:Y:S05]  /*3110*/  BSYNC B1 ;  /* 0x0000000000017941 */ /* 0x000fea0003800000 */
.L_x_61:
[----:B-1----:R-:W-:Y:S01]  /*3120*/  @!P3 IMAD R11, R36, R23, R10 ;  /* 0x00000017240bb224 */ /* 0x002fe200078e020a */
[----:B------:R-:W-:Y:S04]  /*3130*/  BSSY B1, `(.L_x_63) ;  /* 0x0000006000017945 */ /* 0x000fe80003800000 */
[----:B------:R1:W-:Y:S01]  /*3140*/  @!P3 STG.E.U8 desc[UR48][R4.64+0x18], R11 ;  /* 0x0000180b0400b986 */ /* 0x0003e2000c101130 */
[----:B------:R-:W-:Y:S05]  /*3150*/  @P5 BRA `(.L_x_64) ;  /* 0x00000000000c5947 */ /* 0x000fea0003800000 */
[----:B------:R-:W1:Y:S02]  /*3160*/  LDG.E.U8 R162, desc[UR48][R2.64+0x19] ;  /* 0x0000193002a27981 */ /* 0x000e64000c1e1100 */
[----:B-1----:R-:W-:-:S05]  /*3170*/  PRMT R11, R162, 0x8880, RZ ;  /* 0x00008880a20b7816 */ /* 0x002fca00000000ff */
[----:B------:R-:W-:-:S07]  /*3180*/  IMAD R10, R11, R22, RZ ;  /* 0x000000160b0a7224 */ /* 0x000fce00078e02ff */
.L_x_64:
[----:B------:R-:W-:Y:S05]  /*3190*/  BSYNC B1 ;  /* 0x0000000000017941 */ /* 0x000fea0003800000 */
.L_x_63:
[----:B------:R-:W-:Y:S01]  /*31a0*/  @!P5 IMAD R37, R37, R23, R10 ;  /* 0x000000172525d224 */ /* 0x000fe200078e020a */
[----:B------:R-:W-:Y:S04]  /*31b0*/  BSSY B1, `(.L_x_65) ;  /* 0x0000006000017945 */ /* 0x000fe80003800000 */
[----:B------:R0:W-:Y:S01]  /*31c0*/  @!P5 STG.E.U8 desc[UR48][R4.64+0x19], R37 ;  /* 0x000019250400d986 */ /* 0x0001e2000c101130 */
[----:B------:R-:W-:Y:S05]  /*31d0*/  @P6 BRA `(.L_x_66) ;  /* 0x00000000000c6947 */ /* 0x000fea0003800000 */
[----:B------:R-:W1:Y:S02]  /*31e0*/  LDG.E.U8 R162, desc[UR48][R8.64+0x18] ;  /* 0x0000183008a27981 */ /* 0x000e64000c1e1100 */
[----:B-1----:R-:W-:-:S05]  /*31f0*/  PRMT R11, R162, 0x8880, RZ ;  /* 0x00008880a20b7816 */ /* 0x002fca00000000ff */
[----:B------:R-:W-:-:S07]  /*3200*/  IMAD R10, R11, R22, RZ ;  /* 0x000000160b0a7224 */ /* 0x000fce00078e02ff */
.L_x_66:
[----:B------:R-:W-:Y:S05]  /*3210*/  BSYNC B1 ;  /* 0x0000000000017941 */ /* 0x000fea0003800000 */
.L_x_65:
[----:B-1----:R-:W-:Y:S01]  /*3220*/  @!P6 IMAD R11, R38, R23, R10 ;  /* 0x00000017260be224 */ /* 0x002fe200078e020a */
[----:B------:R-:W-:Y:S04]  /*3230*/  BSSY B1, `(.L_x_67) ;  /* 0x0000006000017945 */ /* 0x000fe80003800000 */
[----:B------:R1:W-:Y:S01]  /*3240*/  @!P6 STG.E.U8 desc[UR48][R6.64+0x18], R11 ;  /* 0x0000180b0600e986 */ /* 0x0003e2000c101130 */
[----:B------:R-:W-:Y:S05]  /*3250*/  @P2 BRA `(.L_x_68) ;  /* 0x00000000000c2947 */ /* 0x000fea0003800000 */
[----:B------:R-:W1:Y:S02]  /*3260*/  LDG.E.U8 R162, desc[UR48][R8.64+0x19] ;  /* 0x0000193008a27981 */ /* 0x000e64000c1e1100 */
[----:B-1----:R-:W-:-:S05]  /*3270*/  PRMT R11, R162, 0x8880, RZ ;  /* 0x00008880a20b7816 */ /* 0x002fca00000000ff */
[----:B------:R-:W-:-:S07]  /*3280*/  IMAD R10, R11, R22, RZ ;  /* 0x000000160b0a7224 */ /* 0x000fce00078e02ff */
.L_x_68:
[----:B------:R-:W-:Y:S05]  /*3290*/  BSYNC B1 ;  /* 0x0000000000017941 */ /* 0x000fea0003800000 */
.L_x_67:
        /* <DEDUP_REMOVED lines=12> */
.L_x_70:
[----:B------:R-:W-:Y:S05]  /*3360*/  BSYNC B1 ;  /* 0x0000000000017941 */ /* 0x000fea0003800000 */
.L_x_69:
[----:B-1----:R-:W-:Y:S01]  /*3370*/  @!P4 IMAD R11, R40, R23, R10 ;  /* 0x00000017280bc224 */ /* 0x002fe200078e020a */
[----:B------:R-:W-:Y:S04]  /*3380*/  BSSY B1, `(.L_x_71) ;  /* 0x0000006000017945 */ /* 0x000fe80003800000 */
[----:B------:R1:W-:Y:S01]  /*3390*/  @!P4 STG.E.U8 desc[UR48][R4.64+0x20], R11 ;  /* 0x0000200b0400c986 */ /* 0x0003e2000c101130 */
[----:B------:R-:W-:Y:S05]  /*33a0*/  @P3 BRA `(.L_x_72) ;  /* 0x00000000000c3947 */ /* 0x000fea0003800000 */
[----:B------:R-:W1:Y:S02]  /*33b0*/  LDG.E.U8 R162, desc[UR48][R2.64+0x21] ;  /* 0x0000213002a27981 */ /* 0x000e64000c1e1100 */
[----:B-1----:R-:W-:-:S05]  /*33c0*/  PRMT R11, R162, 0x8880, RZ ;  /* 0x00008880a20b7816 */ /* 0x002fca00000000ff */
[----:B------:R-:W-:-:S07]  /*33d0*/  IMAD R10, R11, R22, RZ ;  /* 0x000000160b0a7224 */ /* 0x000fce00078e02ff */
.L_x_72:
[----:B------:R-:W-:Y:S05]  /*33e0*/  BSYNC B1 ;  /* 0x0000000000017941 */ /* 0x000fea0003800000 */
.L_x_71:
[----:B------:R-:W-:Y:S01]  /*33f0*/  @!P3 IMAD R41, R41, R23, R10 ;  /* 0x000000172929b224 */ /* 0x000fe200078e020a */
[----:B------:R-:W-:Y:S04]  /*3400*/  BSSY B1, `(.L_x_73) ;  /* 0x0000006000017945 */ /* 0x000fe80003800000 */
[----:B------:R0:W-:Y:S01]  /*3410*/  @!P3 STG.E.U8 desc[UR48][R4.64+0x21], R41 ;  /* 0x000021290400b986 */ /* 0x0001e2000c101130 */
[----:B------:R-:W-:Y:S05]  /*3420*/  @P5 BRA `(.L_x_74) ;  /* 0x00000000000c5947 */ /* 0x000fea0003800000 */
[----:B------:R-:W1:Y:S02]  /*3430*/  LDG.E.U8 R162, desc[UR48][R8.64+0x20] ;  /* 0x0000203008a27981 */ /* 0x000e64000c1e1100 */
[----:B-1----:R-:W-:-:S05]  /*3440*/  PRMT R11, R162, 0x8880, RZ ;  /* 0x00008880a20b7816 */ /* 0x002fca00000000ff */
[----:B------:R-:W-:-:S07]  /*3450*/  IMAD R10, R11, R22, RZ ;  /* 0x000000160b0a7224 */ /* 0x000fce00078e02ff */
.L_x_74:
[----:B------:R-:W-:Y:S05]  /*3460*/  BSYNC B1 ;  /* 0x0000000000017941 */ /* 0x000fea0003800000 */
.L_x_73:
[----:B-1----:R-:W-:Y:S01]  /*3470*/  @!P5 IMAD R11, R42, R23, R10 ;  /* 0x000000172a0bd224 */ /* 0x002fe200078e020a */
[----:B------:R-:W-:Y:S04]  /*3480*/  BSSY B1, `(.L_x_75) ;  /* 0x0000006000017945 */ /* 0x000fe80003800000 */
[----:B------:R1:W-:Y:S01]  /*3490*/  @!P5 STG.E.U8 desc[UR48][R6.64+0x20], R11 ;  /* 0x0000200b0600d986 */ /* 0x0003e2000c101130 */
[----:B------:R-:W-:Y:S05]  /*34a0*/  @P6 BRA `(.L_x_76) ;  /* 0x00000000000c6947 */ /* 0x000fea0003800000 */
[----:B------:R-:W1:Y:S02]  /*34b0*/  LDG.E.U8 R162, desc[UR48][R8.64+0x21] ;  /* 0x0000213008a27981 */ /* 0x000e64000c1e1100 */
[----:B-1----:R-:W-:-:S05]  /*34c0*/  PRMT R11, R162, 0x8880, RZ ;  /* 0x00008880a20b7816 */ /* 0x002fca00000000ff */
[----:B------:R-:W-:-:S07]  /*34d0*/  IMAD R10, R11, R22, RZ ;  /* 0x000000160b0a7224 */ /* 0x000fce00078e02ff */
.L_x_76:
[----:B------:R-:W-:Y:S05]  /*34e0*/  BSYNC B1 ;  /* 0x0000000000017941 */ /* 0x000fea0003800000 */
.L_x_75:
[----:B------:R-:W-:Y:S01]  /*34f0*/  @!P6 IMAD R43, R43, R23, R10 ;  /* 0x000000172b2be224 */ /* 0x000fe200078e020a */
[----:B------:R-:W-:Y:S04]  /*3500*/  BSSY B1, `(.L_x_77) ;  /* 0x0000006000017945 */ /* 0x000fe80003800000 */
[----:B------:R0:W-:Y:S01]  /*3510*/  @!P6 STG.E.U8 desc[UR48][R6.64+0x21], R43 ;  /* 0x0000212b0600e986 */ /* 0x0001e2000c101130 */
[----:B------:R-:W-:Y:S05]  /*3520*/  @P2 BRA `(.L_x_78) ;  /* 0x00000000000c2947 */ /* 0x000fea0003800000 */
[----:B------:R-:W1:Y:S02]  /*3530*/  LDG.E.U8 R162, desc[UR48][R2.64+0x28] ;  /* 0x0000283002a27981 */ /* 0x000e64000c1e1100 */
[----:B-1----:R-:W-:-:S05]  /*3540*/  PRMT R11, R162, 0x8880, RZ ;  /* 0x00008880a20b7816 */ /* 0x002fca00000000ff */
[----:B------:R-:W-:-:S07]  /*3550*/  IMAD R10, R11, R22, RZ ;  /* 0x000000160b0a7224 */ /* 0x000fce00078e02ff */
.L_x_78:
[----:B------:R-:W-:Y:S05]  /*3560*/  BSYNC B1 ;  /* 0x0000000000017941 */ /* 0x000fea0003800000 */
.L_x_77:
        /* <DEDUP_REMOVED lines=12> */
.L_x_80:
[----:B------:R-:W-:Y:S05]  /*3630*/  BSYNC B1 ;  /* 0x0000000000017941 */ /* 0x000fea0003800000 */
.L_x_79:
[----:B------:R-:W-:Y:S01]  /*3640*/  @!P4 IMAD R45, R45, R23, R10 ;  /* 0x000000172d2dc224 */ /* 0x000fe200078e020a */
[----:B------:R-:W-:Y:S04]  /*3650*/  BSSY B1, `(.L_x_81) ;  /* 0x0000006000017945 */ /* 0x000fe80003800000 */
[----:B------:R0:W-:Y:S01]  /*3660*/  @!P4 STG.E.U8 desc[UR48][R4.64+0x29], R45 ;  /* 0x0000292d0400c986 */ /* 0x0001e2000c101130 */
[----:B------:R-:W-:Y:S05]  /*3670*/  @P3 BRA `(.L_x_82) ;  /* 0x00000000000c3947 */ /* 0x000fea0003800000 */
[----:B------:R-:W1:Y:S02]  /*3680*/  LDG.E.U8 R162, desc[UR48][R8.64+0x28] ;  /* 0x0000283008a27981 */ /* 0x000e64000c1e1100 */
[----:B-1----:R-:W-:-:S05]  /*3690*/  PRMT R11, R162, 0x8880, RZ ;  /* 0x00008880a20b7816 */ /* 0x002fca00000000ff */
[----:B------:R-:W-:-:S07]  /*36a0*/  IMAD R10, R11, R22, RZ ;  /* 0x000000160b0a7224 */ /* 0x000fce00078e02ff */
.L_x_82:
[----:B------:R-:W-:Y:S05]  /*36b0*/  BSYNC B1 ;  /* 0x0000000000017941 */ /* 0x000fea0003800000 */
.L_x_81:
[----:B-1----:R-:W-:Y:S01]  /*36c0*/  @!P3 IMAD R11, R46, R23, R10 ;  /* 0x000000172e0bb224 */ /* 0x002fe200078e020a */
[----:B------:R-:W-:Y:S04]  /*36d0*/  BSSY B1, `(.L_x_83) ;  /* 0x0000006000017945 */ /* 0x000fe80003800000 */
[----:B------:R1:W-:Y:S01]  /*36e0*/  @!P3 STG.E.U8 desc[UR48][R6.64+0x28], R11 ;  /* 0x0000280b0600b986 */ /* 0x0003e2000c101130 */
[----:B------:R-:W-:Y:S05]  /*36f0*/  @P5 BRA `(.L_x_84) ;  /* 0x00000000000c5947 */ /* 0x000fea0003800000 */
[----:B------:R-:W1:Y:S02]  /*3700*/  LDG.E.U8 R162, desc[UR48][R8.64+0x29] ;  /* 0x0000293008a27981 */ /* 0x000e64000c1e1100 */
[----:B-1----:R-:W-:-:S05]  /*3710*/  PRMT R11, R162, 0x8880, RZ ;  /* 0x00008880a20b7816 */ /* 0x002fca00000000ff */
[----:B------:R-:W-:-:S07]  /*3720*/  IMAD R10, R11, R22, RZ ;  /* 0x000000160b0a7224 */ /* 0x000fce00078e02ff */
.L_x_84:
[----:B------:R-:W-:Y:S05]  /*3730*/  BSYNC B1 ;  /* 0x0000000000017941 */ /* 0x000fea0003800000 */
.L_x_83:
[----:B------:R-:W-:Y:S01]  /*3740*/  @!P5 IMAD R47, R47, R23, R10 ;  /* 0x000000172f2fd224 */ /* 0x000fe200078e020a */
[----:B------:R-:W-:Y:S04]  /*3750*/  BSSY B1, `(.L_x_85) ;  /* 0x0000006000017945 */ /* 0x000fe80003800000 */
[----:B------:R0:W-:Y:S01]  /*3760*/  @!P5 STG.E.U8 desc[UR48][R6.64+0x29], R47 ;  /* 0x0000292f0600d986 */ /* 0x0001e2000c101130 */
[----:B------:R-:W-:Y:S05]  /*3770*/  @P6 BRA `(.L_x_86) ;  /* 0x00000000000c6947 */ /* 0x000fea0003800000 */
[----:B------:R-:W1:Y:S02]  /*3780*/  LDG.E.U8 R162, desc[UR48][R2.64+0x30] ;  /* 0x0000303002a27981 */ /* 0x000e64000c1e1100 */
[----:B-1----:R-:W-:-:S05]  /*3790*/  PRMT R11, R162, 0x8880, RZ ;  /* 0x00008880a20b7816 */ /* 0x002fca00000000ff */
[----:B------:R-:W-:-:S07]  /*37a0*/  IMAD R10, R11, R22, RZ ;  /* 0x000000160b0a7224 */ /* 0x000fce00078e02ff */
.L_x_86:
[----:B------:R-:W-:Y:S05]  /*37b0*/  BSYNC B1 ;  /* 0x0000000000017941 */ /* 0x000fea0003800000 */
.L_x_85:
[----:B-1----:R-:W-:Y:S01]  /*37c0*/  @!P6 IMAD R11, R48, R23, R10 ;  /* 0x00000017300be224 */ /* 0x002fe200078e020a */
[----:B------:R-:W-:Y:S04]  /*37d0*/  BSSY B1, `(.L_x_87) ;  /* 0x0000006000017945 */ /* 0x000fe80003800000 */
[----:B------:R1:W-:Y:S01]  /*37e0*/  @!P6 STG.E.U8 desc[UR48][R4.64+0x30], R11 ;  /* 0x0000300b0400e986 */ /* 0x0003e2000c101130 */
[----:B------:R-:W-:Y:S05]  /*37f0*/  @P2 BRA `(.L_x_88) ;  /* 0x00000000000c2947 */ /* 0x000fea0003800000 */
[----:B------:R-:W1:Y:S02]  /*3800*/  LDG.E.U8 R162, desc[UR48][R2.64+0x31] ;  /* 0x0000313002a27981 */ /* 0x000e64000c1e1100 */
[----:B-1----:R-:W-:-:S05]  /*3810*/  PRMT R11, R162, 0x8880, RZ ;  /* 0x00008880a20b7816 */ /* 0x002fca00000000ff */
[----:B------:R-:W-:-:S07]  /*3820*/  IMAD R10, R11, R22, RZ ;  /* 0x000000160b0a7224 */ /* 0x000fce00078e02ff */
.L_x_88:
[----:B------:R-:W-:Y:S05]  /*3830*/  BSYNC B1 ;  /* 0x0000000000017941 */ /* 0x000fea0003800000 */
.L_x_87:
        /* <DEDUP_REMOVED lines=12> */
.L_x_90:
[----:B------:R-:W-:Y:S05]  /*3900*/  BSYNC B1 ;  /* 0x0000000000017941 */ /* 0x000fea0003800000 */
.L_x_89:
[----:B-1----:R-:W-:Y:S01]  /*3910*/  @!P4 IMAD R11, R50, R23, R10 ;  /* 0x00000017320bc224 */ /* 0x002fe200078e020a */
[----:B------:R-:W-:Y:S04]  /*3920*/  BSSY B1, `(.L_x_91) ;  /* 0x0000006000017945 */ /* 0x000fe80003800000 */
[----:B------:R1:W-:Y:S01]  /*3930*/  @!P4 STG.E.U8 desc[UR48][R6.64+0x30], R11 ;  /* 0x0000300b0600c986 */ /* 0x0003e2000c101130 */
[----:B------:R-:W-:Y:S05]  /*3940*/  @P3 BRA `(.L_x_92) ;  /* 0x00000000000c3947 */ /* 0x000fea0003800000 */
[----:B------:R-:W1:Y:S02]  /*3950*/  LDG.E.U8 R162, desc[UR48][R8.64+0x31] ;  /* 0x0000313008a27981 */ /* 0x000e64000c1e1100 */
[----:B-1----:R-:W-:-:S05]  /*3960*/  PRMT R11, R162, 0x8880, RZ ;  /* 0x00008880a20b7816 */ /* 0x002fca00000000ff */
[----:B------:R-:W-:-:S07]  /*3970*/  IMAD R10, R11, R22, RZ ;  /* 0x000000160b0a7224 */ /* 0x000fce00078e02ff */
.L_x_92:
[----:B------:R-:W-:Y:S05]  /*3980*/  BSYNC B1 ;  /* 0x0000000000017941 */ /* 0x000fea0003800000 */
.L_x_91:
[----:B------:R-:W-:Y:S01]  /*3990*/  @!P3 IMAD R51, R51, R23, R10 ;  /* 0x000000173333b224 */ /* 0x000fe200078e020a */
[----:B------:R-:W-:Y:S04]  /*39a0*/  BSSY B1, `(.L_x_93) ;  /* 0x0000006000017945 */ /* 0x000fe80003800000 */
[----:B------:R0:W-:Y:S01]  /*39b0*/  @!P3 STG.E.U8 desc[UR48][R6.64+0x31], R51 ;  /* 0x000031330600b986 */ /* 0x0001e2000c101130 */
[----:B------:R-:W-:Y:S05]  /*39c0*/  @P5 BRA `(.L_x_94) ;  /* 0x00000000000c5947 */ /* 0x000fea0003800000 */
[----:B------:R-:W1:Y:S02]  /*39d0*/  LDG.E.U8 R162, desc[UR48][R2.64+0x38] ;  /* 0x0000383002a27981 */ /* 0x000e64000c1e1100 */
[----:B-1----:R-:W-:-:S05]  /*39e0*/  PRMT R11, R162, 0x8880, RZ ;  /* 0x00008880a20b7816 */ /* 0x002fca00000000ff */
[----:B------:R-:W-:-:S07]  /*39f0*/  IMAD R10, R11, R22, RZ ;  /* 0x000000160b0a7224 */ /* 0x000fce00078e02ff */
.L_x_94:
[----:B------:R-:W-:Y:S05]  /*3a00*/  BSYNC B1 ;  /* 0x0000000000017941 */ /* 0x000fea0003800000 */
.L_x_93:
[----:B-1----:R-:W-:Y:S01]  /*3a10*/  @!P5 IMAD R11, R52, R23, R10 ;  /* 0x00000017340bd224 */ /* 0x002fe200078e020a */
[----:B------:R-:W-:Y:S04]  /*3a20*/  BSSY B1, `(.L_x_95) ;  /* 0x0000006000017945 */ /* 0x000fe80003800000 */
[----:B------:R1:W-:Y:S01]  /*3a30*/  @!P5 STG.E.U8 desc[UR48][R4.64+0x38], R11 ;  /* 0x0000380b0400d986 */ /* 0x0003e2000c101130 */
[----:B------:R-:W-:Y:S05]  /*3a40*/  @P6 BRA `(.L_x_96) ;  /* 0x00000000000c6947 */ /* 0x000fea0003800000 */
[----:B------:R-:W1:Y:S02]  /*3a50*/  LDG.E.U8 R162, desc[UR48][R2.64+0x39] ;  /* 0x0000393002a27981 */ /* 0x000e64000c1e1100 */
[----:B-1----:R-:W-:-:S05]  /*3a60*/  PRMT R11, R162, 0x8880, RZ ;  /* 0x00008880a20b7816 */ /* 0x002fca00000000ff */
[----:B------:R-:W-:-:S07]  /*3a70*/  IMAD R10, R11, R22, RZ ;  /* 0x000000160b0a7224 */ /* 0x000fce00078e02ff */
.L_x_96:
[----:B------:R-:W-:Y:S05]  /*3a80*/  BSYNC B1 ;  /* 0x0000000000017941 */ /* 0x000fea0003800000 */
.L_x_95:
[----:B------:R-:W-:Y:S01]  /*3a90*/  @!P6 IMAD R53, R53, R23, R10 ;  /* 0x000000173535e224 */ /* 0x000fe200078e020a */
[----:B------:R-:W-:Y:S04]  /*3aa0*/  BSSY B1, `(.L_x_97) ;  /* 0x0000006000017945 */ /* 0x000fe80003800000 */
[----:B------:R0:W-:Y:S01]  /*3ab0*/  @!P6 STG.E.U8 desc[UR48][R4.64+0x39], R53 ;  /* 0x000039350400e986 */ /* 0x0001e2000c101130 */
[----:B------:R-:W-:Y:S05]  /*3ac0*/  @P2 BRA `(.L_x_98) ;  /* 0x00000000000c2947 */ /* 0x000fea0003800000 */
[----:B------:R-:W1:Y:S02]  /*3ad0*/  LDG.E.U8 R162, desc[UR48][R8.64+0x38] ;  /* 0x0000383008a27981 */ /* 0x000e64000c1e1100 */
[----:B-1----:R-:W-:-:S05]  /*3ae0*/  PRMT R11, R162, 0x8880, RZ ;  /* 0x00008880a20b7816 */ /* 0x002fca00000000ff */
[----:B------:R-:W-:-:S07]  /*3af0*/  IMAD R10, R11, R22, RZ ;  /* 0x000000160b0a7224 */ /* 0x000fce00078e02ff */
.L_x_98:
[----:B------:R-:W-:Y:S05]  /*3b00*/  BSYNC B1 ;  /* 0x0000000000017941 */ /* 0x000fea0003800000 */
.L_x_97:
        /* <DEDUP_REMOVED lines=12> */
.L_x_100:
[----:B------:R-:W-:Y:S05]  /*3bd0*/  BSYNC B1 ;  /* 0x0000000000017941 */ /* 0x000fea0003800000 */
.L_x_99:
[----:B------:R-:W-:Y:S01]  /*3be0*/  @!P4 IMAD R55, R55, R23, R10 ;  /* 0x000000173737c224 */ /* 0x000fe200078e020a */
[----:B------:R-:W-:Y:S04]  /*3bf0*/  BSSY B1, `(.L_x_101) ;  /* 0x0000006000017945 */ /* 0x000fe80003800000 */
[----:B------:R0:W-:Y:S01]  /*3c00*/  @!P4 STG.E.U8 desc[UR48][R6.64+0x39], R55 ;  /* 0x000039370600c986 */ /* 0x0001e2000c101130 */
[----:B------:R-:W-:Y:S05]  /*3c10*/  @P3 BRA `(.L_x_102) ;  /* 0x00000000000c3947 */ /* 0x000fea0003800000 */
[----:B------:R-:W1:Y:S02]  /*3c20*/  LDG.E.U8 R162, desc[UR48][R2.64+0x40] ;  /* 0x0000403002a27981 */ /* 0x000e64000c1e1100 */
[----:B-1----:R-:W-:-:S05]  /*3c30*/  PRMT R11, R162, 0x8880, RZ ;  /* 0x00008880a20b7816 */ /* 0x002fca00000000ff */
[----:B------:R-:W-:-:S07]  /*3c40*/  IMAD R10, R11, R22, RZ ;  /* 0x000000160b0a7224 */ /* 0x000fce00078e02ff */
.L_x_102:
[----:B------:R-:W-:Y:S05]  /*3c50*/  BSYNC B1 ;  /* 0x0000000000017941 */ /* 0x000fea0003800000 */
.L_x_101:
[----:B-1----:R-:W-:Y:S01]  /*3c60*/  @!P3 IMAD R11, R56, R23, R10 ;  /* 0x00000017380bb224 */ /* 0x002fe200078e020a */
[----:B------:R-:W-:Y:S04]  /*3c70*/  BSSY B1, `(.L_x_103) ;  /* 0x0000006000017945 */ /* 0x000fe80003800000 */
[----:B------:R1:W-:Y:S01]  /*3c80*/  @!P3 STG.E.U8 desc[UR48][R4.64+0x40], R11 ;  /* 0x0000400b0400b986 */ /* 0x0003e2000c101130 */
[----:B------:R-:W-:Y:S05]  /*3c90*/  @P5 BRA `(.L_x_104) ;  /* 0x00000000000c5947 */ /* 0x000fea0003800000 */
[----:B------:R-:W1:Y:S02]  /*3ca0*/  LDG.E.U8 R162, desc[UR48][R2.64+0x41] ;  /* 0x0000413002a27981 */ /* 0x000e64000c1e1100 */
[----:B-1----:R-:W-:-:S05]  /*3cb0*/  PRMT R11, R162, 0x8880, RZ ;  /* 0x00008880a20b7816 */ /* 0x002fca00000000ff */
[----:B------:R-:W-:-:S07]  /*3cc0*/  IMAD R10, R11, R22, RZ ;  /* 0x000000160b0a7224 */ /* 0x000fce00078e02ff */
.L_x_104:
[----:B------:R-:W-:Y:S05]  /*3cd0*/  BSYNC B1 ;  /* 0x0000000000017941 */ /* 0x000fea0003800000 */
.L_x_103:
[----:B------:R-:W-:Y:S01]  /*3ce0*/  @!P5 IMAD R57, R57, R23, R10 ;  /* 0x000000173939d224 */ /* 0x000fe200078e020a */
[----:B------:R-:W-:Y:S04]  /*3cf0*/  BSSY B1, `(.L_x_105) ;  /* 0x0000006000017945 */ /* 0x000fe80003800000 */
[----:B------:R0:W-:Y:S01]  /*3d00*/  @!P5 STG.E.U8 desc[UR48][R4.64+0x41], R57 ;  /* 0x000041390400d986 */ /* 0x0001e2000c101130 */
[----:B------:R-:W-:Y:S05]  /*3d10*/  @P6 BRA `(.L_x_106) ;  /* 0x00000000000c6947 */ /* 0x000fea0003800000 */
[----:B------:R-:W1:Y:S02]  /*3d20*/  LDG.E.U8 R162, desc[UR48][R8.64+0x40] ;  /* 0x0000403008a27981 */ /* 0x000e64000c1e1100 */
[----:B-1----:R-:W-:-:S05]  /*3d30*/  PRMT R11, R162, 0x8880, RZ ;  /* 0x00008880a20b7816 */ /* 0x002fca00000000ff */
[----:B------:R-:W-:-:S07]  /*3d40*/  IMAD R10, R11, R22, RZ ;  /* 0x000000160b0a7224 */ /* 0x000fce00078e02ff */
.L_x_106:
[----:B------:R-:W-:Y:S05]  /*3d50*/  BSYNC B1 ;  /* 0x0000000000017941 */ /* 0x000fea0003800000 */
.L_x_105:
[----:B-1----:R-:W-:Y:S01]  /*3d60*/  @!P6 IMAD R11, R58, R23, R10 ;  /* 0x000000173a0be224 */ /* 0x002fe200078e020a */
[----:B------:R-:W-:Y:S04]  /*3d70*/  BSSY B1, `(.L_x_107) ;  /* 0x0000006000017945 */ /* 0x000fe80003800000 */
[----:B------:R1:W-:Y:S01]  /*3d80*/  @!P6 STG.E.U8 desc[UR48][R6.64+0x40], R11 ;  /* 0x0000400b0600e986 */ /* 0x0003e2000c101130 */
[----:B------:R-:W-:Y:S05]  /*3d90*/  @P2 BRA `(.L_x_108) ;  /* 0x00000000000c2947 */ /* 0x000fea0003800000 */
[----:B------:R-:W1:Y:S02]  /*3da0*/  LDG.E.U8 R162, desc[UR48][R8.64+0x41] ;  /* 0x0000413008a27981 */ /* 0x000e64000c1e1100 */
[----:B-1----:R-:W-:-:S05]  /*3db0*/  PRMT R11, R162, 0x8880, RZ ;  /* 0x00008880a20b7816 */ /* 0x002fca00000000ff */
[----:B------:R-:W-:-:S07]  /*3dc0*/  IMAD R10, R11, R22, RZ ;  /* 0x000000160b0a7224 */ /* 0x000fce00078e02ff */
.L_x_108:
[----:B------:R-:W-:Y:S05]  /*3dd0*/  BSYNC B1 ;  /* 0x0000000000017941 */ /* 0x000fea0003800000 */
.L_x_107:
        /* <DEDUP_REMOVED lines=12> */
.L_x_110:
[----:B------:R-:W-:Y:S05]  /*3ea0*/  BSYNC B1 ;  /* 0x0000000000017941 */ /* 0x000fea0003800000 */
.L_x_109:
[----:B-1----:R-:W-:Y:S01]  /*3eb0*/  @!P4 IMAD R11, R60, R23, R10 ;  /* 0x000000173c0bc224 */ /* 0x002fe200078e020a */
[----:B------:R-:W-:Y:S04]  /*3ec0*/  BSSY B1, `(.L_x_111) ;  /* 0x0000006000017945 */ /* 0x000fe80003800000 */
[----:B------:R1:W-:Y:S01]  /*3ed0*/  @!P4 STG.E.U8 desc[UR48][R4.64+0x48], R11 ;  /* 0x0000480b0400c986 */ /* 0x0003e2000c101130 */
[----:B------:R-:W-:Y:S05]  /*3ee0*/  @P3 BRA `(.L_x_112) ;  /* 0x00000000000c3947 */ /* 0x000fea0003800000 */
[----:B------:R-:W1:Y:S02]  /*3ef0*/  LDG.E.U8 R162, desc[UR48][R2.64+0x49] ;  /* 0x0000493002a27981 */ /* 0x000e64000c1e1100 */
[----:B-1----:R-:W-:-:S05]  /*3f00*/  PRMT R11, R162, 0x8880, RZ ;  /* 0x00008880a20b7816 */ /* 0x002fca00000000ff */
[----:B------:R-:W-:-:S07]  /*3f10*/  IMAD R10, R11, R22, RZ ;  /* 0x000000160b0a7224 */ /* 0x000fce00078e02ff */
.L_x_112:
[----:B------:R-:W-:Y:S05]  /*3f20*/  BSYNC B1 ;  /* 0x0000000000017941 */ /* 0x000fea0003800000 */
.L_x_111:
[----:B------:R-:W-:Y:S01]  /*3f30*/  @!P3 IMAD R61, R61, R23, R10 ;  /* 0x000000173d3db224 */ /* 0x000fe200078e020a */
[----:B------:R-:W-:Y:S04]  /*3f40*/  BSSY B1, `(.L_x_113) ;  /* 0x0000006000017945 */ /* 0x000fe80003800000 */
[----:B------:R0:W-:Y:S01]  /*3f50*/  @!P3 STG.E.U8 desc[UR48][R4.64+0x49], R61 ;  /* 0x0000493d0400b986 */ /* 0x0001e2000c101130 */
[----:B------:R-:W-:Y:S05]  /*3f60*/  @P5 BRA `(.L_x_114) ;  /* 0x00000000000c5947 */ /* 0x000fea0003800000 */
[----:B------:R-:W1:Y:S02]  /*3f70*/  LDG.E.U8 R162, desc[UR48][R8.64+0x48] ;  /* 0x0000483008a27981 */ /* 0x000e64000c1e1100 */
[----:B-1----:R-:W-:-:S05]  /*3f80*/  PRMT R11, R162, 0x8880, RZ ;  /* 0x00008880a20b7816 */ /* 0x002fca00000000ff */
[----:B------:R-:W-:-:S07]  /*3f90*/  IMAD R10, R11, R22, RZ ;  /* 0x000000160b0a7224 */ /* 0x000fce00078e02ff */
.L_x_114:
[----:B------:R-:W-:Y:S05]  /*3fa0*/  BSYNC B1 ;  /* 0x0000000000017941 */ /* 0x000fea0003800000 */
.L_x_113:
[----:B-1----:R-:W-:Y:S01]  /*3fb0*/  @!P5 IMAD R11, R62, R23, R10 ;  /* 0x000000173e0bd224 */ /* 0x002fe200078e020a */
[----:B------:R-:W-:Y:S04]  /*3fc0*/  BSSY B1, `(.L_x_115) ;  /* 0x0000006000017945 */ /* 0x000fe80003800000 */
[----:B------:R1:W-:Y:S01]  /*3fd0*/  @!P5 STG.E.U8 desc[UR48][R6.64+0x48], R11 ;  /* 0x0000480b0600d986 */ /* 0x0003e2000c101130 */
[----:B------:R-:W-:Y:S05]  /*3fe0*/  @P6 BRA `(.L_x_116) ;  /* 0x00000000000c6947 */ /* 0x000fea0003800000 */
[----:B------:R-:W1:Y:S02]  /*3ff0*/  LDG.E.U8 R162, desc[UR48][R8.64+0x49] ;  /* 0x0000493008a27981 */ /* 0x000e64000c1e1100 */
[----:B-1----:R-:W-:-:S05]  /*4000*/  PRMT R11, R162, 0x8880, RZ ;  /* 0x00008880a20b7816 */ /* 0x002fca00000000ff */
[----:B------:R-:W-:-:S07]  /*4010*/  IMAD R10, R11, R22, RZ ;  /* 0x000000160b0a7224 */ /* 0x000fce00078e02ff */
.L_x_116:
[----:B------:R-:W-:Y:S05]  /*4020*/  BSYNC B1 ;  /* 0x0000000000017941 */ /* 0x000fea0003800000 */
.L_x_115:
[----:B------:R-:W-:Y:S01]  /*4030*/  @!P6 IMAD R63, R63, R23, R10 ;  /* 0x000000173f3fe224 */ /* 0x000fe200078e020a */
[----:B------:R-:W-:Y:S04]  /*4040*/  BSSY B1, `(.L_x_117) ;  /* 0x0000006000017945 */ /* 0x000fe80003800000 */
[----:B------:R0:W-:Y:S01]  /*4050*/  @!P6 STG.E.U8 desc[UR48][R6.64+0x49], R63 ;  /* 0x0000493f0600e986 */ /* 0x0001e2000c101130 */
[----:B------:R-:W-:Y:S05]  /*4060*/  @P2 BRA `(.L_x_118) ;  /* 0x00000000000c2947 */ /* 0x000fea0003800000 */
[----:B------:R-:W1:Y:S02]  /*4070*/  LDG.E.U8 R162, desc[UR48][R2.64+0x50] ;  /* 0x0000503002a27981 */ /* 0x000e64000c1e1100 */
[----:B-1----:R-:W-:-:S05]  /*4080*/  PRMT R11, R162, 0x8880, RZ ;  /* 0x00008880a20b7816 */ /* 0x002fca00000000ff */
[----:B------:R-:W-:-:S07]  /*4090*/  IMAD R10, R11, R22, RZ ;  /* 0x000000160b0a7224 */ /* 0x000fce00078e02ff */
.L_x_118:
[----:B------:R-:W-:Y:S05]  /*40a0*/  BSYNC B1 ;  /* 0x0000000000017941 */ /* 0x000fea0003800000 */
.L_x_117:
        /* <DEDUP_REMOVED lines=12> */
.L_x_120:
[----:B------:R-:W-:Y:S05]  /*4170*/  BSYNC B1 ;  /* 0x0000000000017941 */ /* 0x000fea0003800000 */
.L_x_119:
[----:B------:R-:W-:Y:S01]  /*4180*/  @!P4 IMAD R65, R65, R23, R10 ;  /* 0x000000174141c224 */ /* 0x000fe200078e020a */
[----:B------:R-:W-:Y:S04]  /*4190*/  BSSY B1, `(.L_x_121) ;  /* 0x0000006000017945 */ /* 0x000fe80003800000 */
[----:B------:R0:W-:Y:S01]  /*41a0*/  @!P4 STG.E.U8 desc[UR48][R4.64+0x51], R65 ;  /* 0x000051410400c986 */ /* 0x0001e2000c101130 */
[----:B------:R-:W-:Y:S05]  /*41b0*/  @P3 BRA `(.L_x_122) ;  /* 0x00000000000c3947 */ /* 0x000fea0003800000 */
[----:B------:R-:W1:Y:S02]  /*41c0*/  LDG.E.U8 R162, desc[UR48][R8.64+0x50] ;  /* 0x0000503008a27981 */ /* 0x000e64000c1e1100 */
[----:B-1----:R-:W-:-:S05]  /*41d0*/  PRMT R11, R162, 0x8880, RZ ;  /* 0x00008880a20b7816 */ /* 0x002fca00000000ff */
[----:B------:R-:W-:-:S07]  /*41e0*/  IMAD R10, R11, R22, RZ ;  /* 0x000000160b0a7224 */ /* 0x000fce00078e02ff */
.L_x_122:
[----:B------:R-:W-:Y:S05]  /*41f0*/  BSYNC B1 ;  /* 0x0000000000017941 */ /* 0x000fea0003800000 */
.L_x_121:
[----:B-1----:R-:W-:Y:S01]  /*4200*/  @!P3 IMAD R11, R66, R23, R10 ;  /* 0x00000017420bb224 */ /* 0x002fe200078e020a */
[----:B------:R-:W-:Y:S04]  /*4210*/  BSSY B1, `(.L_x_123) ;  /* 0x0000006000017945 */ /* 0x000fe80003800000 */
[----:B------:R1:W-:Y:S01]  /*4220*/  @!P3 STG.E.U8 desc[UR48][R6.64+0x50], R11 ;  /* 0x0000500b0600b986 */ /* 0x0003e2000c101130 */
[----:B------:R-:W-:Y:S05]  /*4230*/  @P5 BRA `(.L_x_124) ;  /* 0x00000000000c5947 */ /* 0x000fea0003800000 */
[----:B------:R-:W1:Y:S02]  /*4240*/  LDG.E.U8 R162, desc[UR48][R8.64+0x51] ;  /* 0x0000513008a27981 */ /* 0x000e64000c1e1100 */
[----:B-1----:R-:W-:-:S05]  /*4250*/  PRMT R11, R162, 0x8880, RZ ;  /* 0x00008880a20b7816 */ /* 0x002fca00000000ff */
[----:B------:R-:W-:-:S07]  /*4260*/  IMAD R10, R11, R22, RZ ;  /* 0x000000160b0a7224 */ /* 0x000fce00078e02ff */
.L_x_124:
[----:B------:R-:W-:Y:S05]  /*4270*/  BSYNC B1 ;  /* 0x0000000000017941 */ /* 0x000fea0003800000 */
.L_x_123:
[----:B------:R-:W-:Y:S01]  /*4280*/  @!P5 IMAD R67, R67, R23, R10 ;  /* 0x000000174343d224 */ /* 0x000fe200078e020a */
[----:B------:R-:W-:Y:S04]  /*4290*/  BSSY B1, `(.L_x_125) ;  /* 0x0000006000017945 */ /* 0x000fe80003800000 */
[----:B------:R0:W-:Y:S01]  /*42a0*/  @!P5 STG.E.U8 desc[UR48][R6.64+0x51], R67 ;  /* 0x000051430600d986 */ /* 0x0001e2000c101130 */
[----:B------:R-:W-:Y:S05]  /*42b0*/  @P6 BRA `(.L_x_126) ;  /* 0x00000000000c6947 */ /* 0x000fea0003800000 */
[----:B------:R-:W1:Y:S02]  /*42c0*/  LDG.E.U8 R162, desc[UR48][R2.64+0x58] ;  /* 0x0000583002a27981 */ /* 0x000e64000c1e1100 */
[----:B-1----:R-:W-:-:S05]  /*42d0*/  PRMT R11, R162, 0x8880, RZ ;  /* 0x00008880a20b7816 */ /* 0x002fca00000000ff */
[----:B------:R-:W-:-:S07]  /*42e0*/  IMAD R10, R11, R22, RZ ;  /* 0x000000160b0a7224 */ /* 0x000fce00078e02ff */
.L_x_126:
[----:B------:R-:W-:Y:S05]  /*42f0*/  BSYNC B1 ;  /* 0x0000000000017941 */ /* 0x000fea0003800000 */
.L_x_125:
[----:B-1----:R-:W-:Y:S01]  /*4300*/  @!P6 IMAD R11, R68, R23, R10 ;  /* 0x00000017440be224 */ /* 0x002fe200078e020a */
[----:B------:R-:W-:Y:S04]  /*4310*/  BSSY B1, `(.L_x_127) ;  /* 0x0000006000017945 */ /* 0x000fe80003800000 */
[----:B------:R1:W-:Y:S01]  /*4320*/  @!P6 STG.E.U8 desc[UR48][R4.64+0x58], R11 ;  /* 0x0000580b0400e986 */ /* 0x0003e2000c101130 */
[----:B------:R-:W-:Y:S05]  /*4330*/  @P2 BRA `(.L_x_128) ;  /* 0x00000000000c2947 */ /* 0x000fea0003800000 */
[----:B------:R-:W1:Y:S02]  /*4340*/  LDG.E.U8 R162, desc[UR48][R2.64+0x59] ;  /* 0x0000593002a27981 */ /* 0x000e64000c1e1100 */
[----:B-1----:R-:W-:-:S05]  /*4350*/  PRMT R11, R162, 0x8880, RZ ;  /* 0x00008880a20b7816 */ /* 0x002fca00000000ff */
[----:B------:R-:W-:-:S07]  /*4360*/  IMAD R10, R11, R22, RZ ;  /* 0x000000160b0a7224 */ /* 0x000fce00078e02ff */
.L_x_128:
[----:B------:R-:W-:Y:S05]  /*4370*/  BSYNC B1 ;  /* 0x0000000000017941 */ /* 0x000fea0003800000 */
.L_x_127:
        /* <DEDUP_REMOVED lines=12> */
.L_x_130:
[----:B------:R-:W-:Y:S05]  /*4440*/  BSYNC B1 ;  /* 0x0000000000017941 */ /* 0x000fea0003800000 */
.L_x_129:
[----:B-1----:R-:W-:Y:S01]  /*4450*/  @!P4 IMAD R11, R70, R23, R10 ;  /* 0x00000017460bc224 */ /* 0x002fe200078e020a */
[----:B------:R-:W-:Y:S04]  /*4460*/  BSSY B1, `(.L_x_131) ;  /* 0x0000006000017945 */ /* 0x000fe80003800000 */
[----:B------:R1:W-:Y:S01]  /*4470*/  @!P4 STG.E.U8 desc[UR48][R6.64+0x58], R11 ;  /* 0x0000580b0600c986 */ /* 0x0003e2000c101130 */
[----:B------:R-:W-:Y:S05]  /*4480*/  @P3 BRA `(.L_x_132) ;  /* 0x00000000000c3947 */ /* 0x000fea0003800000 */
[----:B------:R-:W1:Y:S02]  /*4490*/  LDG.E.U8 R162, desc[UR48][R8.64+0x59] ;  /* 0x0000593008a27981 */ /* 0x000e64000c1e1100 */
[----:B-1----:R-:W-:-:S05]  /*44a0*/  PRMT R11, R162, 0x8880, RZ ;  /* 0x00008880a20b7816 */ /* 0x002fca00000000ff */
[----:B------:R-:W-:-:S07]  /*44b0*/  IMAD R10, R11, R22, RZ ;  /* 0x000000160b0a7224 */ /* 0x000fce00078e02ff */
.L_x_132:
[----:B------:R-:W-:Y:S05]  /*44c0*/  BSYNC B1 ;  /* 0x0000000000017941 */ /* 0x000fea0003800000 */
.L_x_131:
[----:B------:R-:W-:Y:S01]  /*44d0*/  @!P3 IMAD R71, R71, R23, R10 ;  /* 0x000000174747b224 */ /* 0x000fe200078e020a */
[----:B------:R-:W-:Y:S04]  /*44e0*/  BSSY B1, `(.L_x_133) ;  /* 0x0000006000017945 */ /* 0x000fe80003800000 */
[----:B------:R0:W-:Y:S01]  /*44f0*/  @!P3 STG.E.U8 desc[UR48][R6.64+0x59], R71 ;  /* 0x000059470600b986 */ /* 0x0001e2000c101130 */
[----:B------:R-:W-:Y:S05]  /*4500*/  @P5 BRA `(.L_x_134) ;  /* 0x00000000000c5947 */ /* 0x000fea0003800000 */
[----:B------:R-:W1:Y:S02]  /*4510*/  LDG.E.U8 R162, desc[UR48][R2.64+0x60] ;  /* 0x0000603002a27981 */ /* 0x000e64000c1e1100 */
[----:B-1----:R-:W-:-:S05]  /*4520*/  PRMT R11, R162, 0x8880, RZ ;  /* 0x00008880a20b7816 */ /* 0x002fca00000000ff */
[----:B------:R-:W-:-:S07]  /*4530*/  IMAD R10, R11, R22, RZ ;  /* 0x000000160b0a7224 */ /* 0x000fce00078e02ff */
.L_x_134:
[----:B------:R-:W-:Y:S05]  /*4540*/  BSYNC B1 ;  /* 0x0000000000017941 */ /* 0x000fea0003800000 */
.L_x_133:
[----:B-1----:R-:W-:Y:S01]  /*4550*/  @!P5 IMAD R11, R72, R23, R10 ;  /* 0x00000017480bd224 */ /* 0x002fe200078e020a */
[----:B------:R-:W-:Y:S04]  /*4560*/  BSSY B1, `(.L_x_135) ;  /* 0x0000006000017945 */ /* 0x000fe80003800000 */
[----:B------:R1:W-:Y:S01]  /*4570*/  @!P5 STG.E.U8 desc[UR48][R4.64+0x60], R11 ;  /* 0x0000600b0400d986 */ /* 0x0003e2000c101130 */
[----:B------:R-:W-:Y:S05]  /*4580*/  @P6 BRA `(.L_x_136) ;  /* 0x00000000000c6947 */ /* 0x000fea0003800000 */
[----:B------:R-:W1:Y:S02]  /*4590*/  LDG.E.U8 R162, desc[UR48][R2.64+0x61] ;  /* 0x0000613002a27981 */ /* 0x000e64000c1e1100 */
[----:B-1----:R-:W-:-:S05]  /*45a0*/  PRMT R11, R162, 0x8880, RZ ;  /* 0x00008880a20b7816 */ /* 0x002fca00000000ff */
[----:B------:R-:W-:-:S07]  /*45b0*/  IMAD R10, R11, R22, RZ ;  /* 0x000000160b0a7224 */ /* 0x000fce00078e02ff */
.L_x_136:
[----:B------:R-:W-:Y:S05]  /*45c0*/  BSYNC B1 ;  /* 0x0000000000017941 */ /* 0x000fea0003800000 */
.L_x_135:
[----:B------:R-:W-:Y:S01]  /*45d0*/  @!P6 IMAD R73, R73, R23, R10 ;  /* 0x000000174949e224 */ /* 0x000fe200078e020a */
[----:B------:R-:W-:Y:S04]  /*45e0*/  BSSY B1, `(.L_x_137) ;  /* 0x0000006000017945 */ /* 0x000fe80003800000 */
[----:B------:R0:W-:Y:S01]  /*45f0*/  @!P6 STG.E.U8 desc[UR48][R4.64+0x61], R73 ;  /* 0x000061490400e986 */ /* 0x0001e2000c101130 */
[----:B------:R-:W-:Y:S05]  /*4600*/  @P2 BRA `(.L_x_138) ;  /* 0x00000000000c2947 */ /* 0x000fea0003800000 */
[----:B------:R-:W1:Y:S02]  /*4610*/  LDG.E.U8 R162, desc[UR48][R8.64+0x60] ;  /* 0x0000603008a27981 */ /* 0x000e64000c1e1100 */
[----:B-1----:R-:W-:-:S05]  /*4620*/  PRMT R11, R162, 0x8880, RZ ;  /* 0x00008880a20b7816 */ /* 0x002fca00000000ff */
[----:B------:R-:W-:-:S07]  /*4630*/  IMAD R10, R11, R22, RZ ;  /* 0x000000160b0a7224 */ /* 0x000fce00078e02ff */
.L_x_138:
[----:B------:R-:W-:Y:S05]  /*4640*/  BSYNC B1 ;  /* 0x0000000000017941 */ /* 0x000fea0003800000 */
.L_x_137:
        /* <DEDUP_REMOVED lines=12> */
.L_x_140:
[----:B------:R-:W-:Y:S05]  /*4710*/  BSYNC B1 ;  /* 0x0000000000017941 */ /* 0x000fea0003800000 */
.L_x_139:
[----:B------:R-:W-:Y:S01]  /*4720*/  @!P4 IMAD R75, R75, R23, R10 ;  /* 0x000000174b4bc224 */ /* 0x000fe200078e020a */
[----:B------:R-:W-:Y:S04]  /*4730*/  BSSY B1, `(.L_x_141) ;  /* 0x0000006000017945 */ /* 0x000fe80003800000 */
[----:B------:R0:W-:Y:S01]  /*4740*/  @!P4 STG.E.U8 desc[UR48][R6.64+0x61], R75 ;  /* 0x0000614b0600c986 */ /* 0x0001e2000c101130 */
[----:B------:R-:W-:Y:S05]  /*4750*/  @P3 BRA `(.L_x_142) ;  /* 0x00000000000c3947 */ /* 0x000fea0003800000 */
[----:B------:R-:W1:Y:S02]  /*4760*/  LDG.E.U8 R162, desc[UR48][R2.64+0x68] ;  /* 0x0000683002a27981 */ /* 0x000e64000c1e1100 */
[----:B-1----:R-:W-:-:S05]  /*4770*/  PRMT R11, R162, 0x8880, RZ ;  /* 0x00008880a20b7816 */ /* 0x002fca00000000ff */
[----:B------:R-:W-:-:S07]  /*4780*/  IMAD R10, R11, R22, RZ ;  /* 0x000000160b0a7224 */ /* 0x000fce00078e02ff */
.L_x_142:
[----:B------:R-:W-:Y:S05]  /*4790*/  BSYNC B1 ;  /* 0x0000000000017941 */ /* 0x000fea0003800000 */
.L_x_141:
[----:B-1----:R-:W-:Y:S01]  /*47a0*/  @!P3 IMAD R11, R76, R23, R10 ;  /* 0x000000174c0bb224 */ /* 0x002fe200078e020a */
[----:B------:R-:W-:Y:S04]  /*47b0*/  BSSY B1, `(.L_x_143) ;  /* 0x0000006000017945 */ /* 0x000fe80003800000 */
[----:B------:R1:W-:Y:S01]  /*47c0*/  @!P3 STG.E.U8 desc[UR48][R4.64+0x68], R11 ;  /* 0x0000680b0400b986 */ /* 0x0003e2000c101130 */
[----:B------:R-:W-:Y:S05]  /*47d0*/  @P5 BRA `(.L_x_144) ;  /* 0x00000000000c5947 */ /* 0x000fea0003800000 */
[----:B------:R-:W1:Y:S02]  /*47e0*/  LDG.E.U8 R162, desc[UR48][R2.64+0x69] ;  /* 0x0000693002a27981 */ /* 0x000e64000c1e1100 */
[----:B-1----:R-:W-:-:S05]  /*47f0*/  PRMT R11, R162, 0x8880, RZ ;  /* 0x00008880a20b7816 */ /* 0x002fca00000000ff */
[----:B------:R-:W-:-:S07]  /*4800*/  IMAD R10, R11, R22, RZ ;  /* 0x000000160b0a7224 */ /* 0x000fce00078e02ff */
.L_x_144:
[----:B------:R-:W-:Y:S05]  /*4810*/  BSYNC B1 ;  /* 0x0000000000017941 */ /* 0x000fea0003800000 */
.L_x_143:
[----:B------:R-:W-:Y:S01]  /*4820*/  @!P5 IMAD R77, R77, R23, R10 ;  /* 0x000000174d4dd224 */ /* 0x000fe200078e020a */
[----:B------:R-:W-:Y:S04]  /*4830*/  BSSY B1, `(.L_x_145) ;  /* 0x0000006000017945 */ /* 0x000fe80003800000 */
[----:B------:R0:W-:Y:S01]  /*4840*/  @!P5 STG.E.U8 desc[UR48][R4.64+0x69], R77 ;  /* 0x0000694d0400d986 */ /* 0x0001e2000c101130 */
[----:B------:R-:W-:Y:S05]  /*4850*/  @P6 BRA `(.L_x_146) ;  /* 0x00000000000c6947 */ /* 0x000fea0003800000 */
[----:B------:R-:W1:Y:S02]  /*4860*/  LDG.E.U8 R162, desc[UR48][R8.64+0x68] ;  /* 0x0000683008a27981 */ /* 0x000e64000c1e1100 */
[----:B-1----:R-:W-:-:S05]  /*4870*/  PRMT R11, R162, 0x8880, RZ ;  /* 0x00008880a20b7816 */ /* 0x002fca00000000ff */
[----:B------:R-:W-:-:S07]  /*4880*/  IMAD R10, R11, R22, RZ ;  /* 0x000000160b0a7224 */ /* 0x000fce00078e02ff */
.L_x_146:
[----:B------:R-:W-:Y:S05]  /*4890*/  BSYNC B1 ;  /* 0x0000000000017941 */ /* 0x000fea0003800000 */
.L_x_145:
[----:B-1----:R-:W-:Y:S01]  /*48a0*/  @!P6 IMAD R11, R78, R23, R10 ;  /* 0x000000174e0be224 */ /* 0x002fe200078e020a */
[----:B------:R-:W-:Y:S04]  /*48b0*/  BSSY B1, `(.L_x_147) ;  /* 0x0000006000017945 */ /* 0x000fe80003800000 */
[----:B------:R1:W-:Y:S01]  /*48c0*/  @!P6 STG.E.U8 desc[UR48][R6.64+0x68], R11 ;  /* 0x0000680b0600e986 */ /* 0x0003e2000c101130 */
[----:B------:R-:W-:Y:S05]  /*48d0*/  @P2 BRA `(.L_x_148) ;  /* 0x00000000000c2947 */ /* 0x000fea0003800000 */
[----:B------:R-:W1:Y:S02]  /*48e0*/  LDG.E.U8 R162, desc[UR48][R8.64+0x69] ;  /* 0x0000693008a27981 */ /* 0x000e64000c1e1100 */
[----:B-1----:R-:W-:-:S05]  /*48f0*/  PRMT R11, R162, 0x8880, RZ ;  /* 0x00008880a20b7816 */ /* 0x002fca00000000ff */
[----:B------:R-:W-:-:S07]  /*4900*/  IMAD R10, R11, R22, RZ ;  /* 0x000000160b0a7224 */ /* 0x000fce00078e02ff */
.L_x_148:
[----:B------:R-:W-:Y:S05]  /*4910*/  BSYNC B1 ;  /* 0x0000000000017941 */ /* 0x000fea0003800000 */
.L_x_147:
        /* <DEDUP_REMOVED lines=12> */
.L_x_150:
[----:B------:R-:W-:Y:S05]  /*49e0*/  BSYNC B1 ;  /* 0x0000000000017941 */ /* 0x000fea0003800000 */
.L_x_149:
[----:B-1----:R-:W-:Y:S01]  /*49f0*/  @!P4 IMAD R11, R80, R23, R10 ;  /* 0x00000017500bc224 */ /* 0x002fe200078e020a */
[----:B------:R-:W-:Y:S04]  /*4a00*/  BSSY B1, `(.L_x_151) ;  /* 0x0000006000017945 */ /* 0x000fe80003800000 */
[----:B------:R1:W-:Y:S01]  /*4a10*/  @!P4 STG.E.U8 desc[UR48][R4.64+0x70], R11 ;  /* 0x0000700b0400c986 */ /* 0x0003e2000c101130 */
[----:B------:R-:W-:Y:S05]  /*4a20*/  @P3 BRA `(.L_x_152) ;  /* 0x00000000000c3947 */ /* 0x000fea0003800000 */
[----:B------:R-:W1:Y:S02]  /*4a30*/  LDG.E.U8 R162, desc[UR48][R2.64+0x71] ;  /* 0x0000713002a27981 */ /* 0x000e64000c1e1100 */
[----:B-1----:R-:W-:-:S05]  /*4a40*/  PRMT R11, R162, 0x8880, RZ ;  /* 0x00008880a20b7816 */ /* 0x002fca00000000ff */
[----:B------:R-:W-:-:S07]  /*4a50*/  IMAD R10, R11, R22, RZ ;  /* 0x000000160b0a7224 */ /* 0x000fce00078e02ff */
.L_x_152:
[----:B------:R-:W-:Y:S05]  /*4a60*/  BSYNC B1 ;  /* 0x0000000000017941 */ /* 0x000fea0003800000 */
.L_x_151:
[----:B------:R-:W-:Y:S01]  /*4a70*/  @!P3 IMAD R81, R81, R23, R10 ;  /* 0x000000175151b224 */ /* 0x000fe200078e020a */
[----:B------:R-:W-:Y:S04]  /*4a80*/  BSSY B1, `(.L_x_153) ;  /* 0x0000006000017945 */ /* 0x000fe80003800000 */
[----:B------:R0:W-:Y:S01]  /*4a90*/  @!P3 STG.E.U8 desc[UR48][R4.64+0x71], R81 ;  /* 0x000071510400b986 */ /* 0x0001e2000c101130 */
[----:B------:R-:W-:Y:S05]  /*4aa0*/  @P5 BRA `(.L_x_154) ;  /* 0x00000000000c5947 */ /* 0x000fea0003800000 */
[----:B------:R-:W1:Y:S02]  /*4ab0*/  LDG.E.U8 R162, desc[UR48][R8.64+0x70] ;  /* 0x0000703008a27981 */ /* 0x000e64000c1e1100 */
[----:B-1----:R-:W-:-:S05]  /*4ac0*/  PRMT R11, R162, 0x8880, RZ ;  /* 0x00008880a20b7816 */ /* 0x002fca00000000ff */
[----:B------:R-:W-:-:S07]  /*4ad0*/  IMAD R10, R11, R22, RZ ;  /* 0x000000160b0a7224 */ /* 0x000fce00078e02ff */
.L_x_154:
[----:B------:R-:W-:Y:S05]  /*4ae0*/  BSYNC B1 ;  /* 0x0000000000017941 */ /* 0x000fea0003800000 */
.L_x_153:
[----:B-1----:R-:W-:Y:S01]  /*4af0*/  @!P5 IMAD R11, R82, R23, R10 ;  /* 0x00000017520bd224 */ /* 0x002fe200078e020a */
[----:B------:R-:W-:Y:S04]  /*4b00*/  BSSY B1, `(.L_x_155) ;  /* 0x0000006000017945 */ /* 0x000fe80003800000 */
[----:B------:R1:W-:Y:S01]  /*4b10*/  @!P5 STG.E.U8 desc[UR48][R6.64+0x70], R11 ;  /* 0x0000700b0600d986 */ /* 0x0003e2000c101130 */
[----:B------:R-:W-:Y:S05]  /*4b20*/  @P6 BRA `(.L_x_156) ;  /* 0x00000000000c6947 */ /* 0x000fea0003800000 */
[----:B------:R-:W1:Y:S02]  /*4b30*/  LDG.E.U8 R162, desc[UR48][R8.64+0x71] ;  /* 0x0000713008a27981 */ /* 0x000e64000c1e1100 */
[----:B-1----:R-:W-:-:S05]  /*4b40*/  PRMT R11, R162, 0x8880, RZ ;  /* 0x00008880a20b7816 */ /* 0x002fca00000000ff */
[----:B------:R-:W-:-:S07]  /*4b50*/  IMAD R10, R11, R22, RZ ;  /* 0x000000160b0a7224 */ /* 0x000fce00078e02ff */
.L_x_156:
[----:B------:R-:W-:Y:S05]  /*4b60*/  BSYNC B1 ;  /* 0x0000000000017941 */ /* 0x000fea0003800000 */
.L_x_155:
[----:B------:R-:W-:Y:S01]  /*4b70*/  @!P6 IMAD R83, R83, R23, R10 ;  /* 0x000000175353e224 */ /* 0x000fe200078e020a */
[----:B------:R-:W-:Y:S04]  /*4b80*/  BSSY B1, `(.L_x_157) ;  /* 0x0000006000017945 */ /* 0x000fe80003800000 */
[----:B------:R0:W-:Y:S01]  /*4b90*/  @!P6 STG.E.U8 desc[UR48][R6.64+0x71], R83 ;  /* 0x000071530600e986 */ /* 0x0001e2000c101130 */
[----:B------:R-:W-:Y:S05]  /*4ba0*/  @P2 BRA `(.L_x_158) ;  /* 0x00000000000c2947 */ /* 0x000fea0003800000 */
[----:B------:R-:W1:Y:S02]  /*4bb0*/  LDG.E.U8 R162, desc[UR48][R2.64+0x78] ;  /* 0x0000783002a27981 */ /* 0x000e64000c1e1100 */
[----:B-1----:R-:W-:-:S05]  /*4bc0*/  PRMT R11, R162, 0x8880, RZ ;  /* 0x00008880a20b7816 */ /* 0x002fca00000000ff */
[----:B------:R-:W-:-:S07]  /*4bd0*/  IMAD R10, R11, R22, RZ ;  /* 0x000000160b0a7224 */ /* 0x000fce00078e02ff */
.L_x_158:
[----:B------:R-:W-:Y:S05]  /*4be0*/  BSYNC B1 ;  /* 0x0000000000017941 */ /* 0x000fea0003800000 */
.L_x_157:
        /* <DEDUP_REMOVED lines=12> */
.L_x_160:
[----:B------:R-:W-:Y:S05]  /*4cb0*/  BSYNC B1 ;  /* 0x0000000000017941 */ /* 0x000fea0003800000 */
.L_x_159:
[----:B------:R-:W-:Y:S01]  /*4cc0*/  @!P4 IMAD R85, R85, R23, R10 ;  /* 0x000000175555c224 */ /* 0x000fe200078e020a */
[----:B------:R-:W-:Y:S04]  /*4cd0*/  BSSY B1, `(.L_x_161) ;  /* 0x0000006000017945 */ /* 0x000fe80003800000 */
[----:B------:R0:W-:Y:S01]  /*4ce0*/  @!P4 STG.E.U8 desc[UR48][R4.64+0x79], R85 ;  /* 0x000079550400c986 */ /* 0x0001e2000c101130 */
[----:B------:R-:W-:Y:S05]  /*4cf0*/  @P3 BRA `(.L_x_162) ;  /* 0x00000000000c3947 */ /* 0x000fea0003800000 */
[----:B------:R-:W1:Y:S02]  /*4d00*/  LDG.E.U8 R162, desc[UR48][R8.64+0x78] ;  /* 0x0000783008a27981 */ /* 0x000e64000c1e1100 */
[----:B-1----:R-:W-:-:S05]  /*4d10*/  PRMT R11, R162, 0x8880, RZ ;  /* 0x00008880a20b7816 */ /* 0x002fca00000000ff */
[----:B------:R-:W-:-:S07]  /*4d20*/  IMAD R10, R11, R22, RZ ;  /* 0x000000160b0a7224 */ /* 0x000fce00078e02ff */
.L_x_162:
[----:B------:R-:W-:Y:S05]  /*4d30*/  BSYNC B1 ;  /* 0x0000000000017941 */ /* 0x000fea0003800000 */
.L_x_161:
[----:B-1----:R-:W-:Y:S01]  /*4d40*/  @!P3 IMAD R11, R86, R23, R10 ;  /* 0x00000017560bb224 */ /* 0x002fe200078e020a */
[----:B------:R-:W-:Y:S04]  /*4d50*/  BSSY B1, `(.L_x_163) ;  /* 0x0000006000017945 */ /* 0x000fe80003800000 */
[----:B------:R1:W-:Y:S01]  /*4d60*/  @!P3 STG.E.U8 desc[UR48][R6.64+0x78], R11 ;  /* 0x0000780b0600b986 */ /* 0x0003e2000c101130 */
[----:B------:R-:W-:Y:S05]  /*4d70*/  @P5 BRA `(.L_x_164) ;  /* 0x00000000000c5947 */ /* 0x000fea0003800000 */
[----:B------:R-:W1:Y:S02]  /*4d80*/  LDG.E.U8 R162, desc[UR48][R8.64+0x79] ;  /* 0x0000793008a27981 */ /* 0x000e64000c1e1100 */
[----:B-1----:R-:W-:-:S05]  /*4d90*/  PRMT R11, R162, 0x8880, RZ ;  /* 0x00008880a20b7816 */ /* 0x002fca00000000ff */
[----:B------:R-:W-:-:S07]  /*4da0*/  IMAD R10, R11, R22, RZ ;  /* 0x000000160b0a7224 */ /* 0x000fce00078e02ff */
.L_x_164:
[----:B------:R-:W-:Y:S05]  /*4db0*/  BSYNC B1 ;  /* 0x0000000000017941 */ /* 0x000fea0003800000 */
.L_x_163:
[----:B------:R-:W-:Y:S01]  /*4dc0*/  @!P5 IMAD R87, R87, R23, R10 ;  /* 0x000000175757d224 */ /* 0x000fe200078e020a */
[----:B------:R-:W-:Y:S04]  /*4dd0*/  BSSY B1, `(.L_x_165) ;  /* 0x0000006000017945 */ /* 0x000fe80003800000 */
[----:B------:R0:W-:Y:S01]  /*4de0*/  @!P5 STG.E.U8 desc[UR48][R6.64+0x79], R87 ;  /* 0x000079570600d986 */ /* 0x0001e2000c101130 */
[----:B------:R-:W-:Y:S05]  /*4df0*/  @P6 BRA `(.L_x_166) ;  /* 0x00000000000c6947 */ /* 0x000fea0003800000 */
[----:B------:R-:W1:Y:S02]  /*4e00*/  LDG.E.U8 R162, desc[UR48][R2.64+0x80] ;  /* 0x0000803002a27981 */ /* 0x000e64000c1e1100 */
[----:B-1----:R-:W-:-:S05]  /*4e10*/  PRMT R11, R162, 0x8880, RZ ;  /* 0x00008880a20b7816 */ /* 0x002fca00000000ff */
[----:B------:R-:W-:-:S07]  /*4e20*/  IMAD R10, R11, R22, RZ ;  /* 0x000000160b0a7224 */ /* 0x000fce00078e02ff */
.L_x_166:
[----:B------:R-:W-:Y:S05]  /*4e30*/  BSYNC B1 ;  /* 0x0000000000017941 */ /* 0x000fea0003800000 */
.L_x_165:
[----:B-1----:R-:W-:Y:S01]  /*4e40*/  @!P6 IMAD R11, R88, R23, R10 ;  /* 0x00000017580be224 */ /* 0x002fe200078e020a */
[----:B------:R-:W-:Y:S04]  /*4e50*/  BSSY B1, `(.L_x_167) ;  /* 0x0000006000017945 */ /* 0x000fe80003800000 */
[----:B------:R1:W-:Y:S01]  /*4e60*/  @!P6 STG.E.U8 desc[UR48][R4.64+0x80], R11 ;  /* 0x0000800b0400e986 */ /* 0x0003e2000c101130 */
[----:B------:R-:W-:Y:S05]  /*4e70*/  @P2 BRA `(.L_x_168) ;  /* 0x00000000000c2947 */ /* 0x000fea0003800000 */
[----:B------:R-:W1:Y:S02]  /*4e80*/  LDG.E.U8 R162, desc[UR48][R2.64+0x81] ;  /* 0x0000813002a27981 */ /* 0x000e64000c1e1100 */
[----:B-1----:R-:W-:-:S05]  /*4e90*/  PRMT R11, R162, 0x8880, RZ ;  /* 0x00008880a20b7816 */ /* 0x002fca00000000ff */
[----:B------:R-:W-:-:S07]  /*4ea0*/  IMAD R10, R11, R22, RZ ;  /* 0x000000160b0a7224 */ /* 0x000fce00078e02ff */
.L_x_168:
[----:B------:R-:W-:Y:S05]  /*4eb0*/  BSYNC B1 ;  /* 0x0000000000017941 */ /* 0x000fea0003800000 */
.L_x_167:
        /* <DEDUP_REMOVED lines=12> */
.L_x_170:
[----:B------:R-:W-:Y:S05]  /*4f80*/  BSYNC B1 ;  /* 0x0000000000017941 */ /* 0x000fea0003800000 */
.L_x_169:
[----:B-1----:R-:W-:Y:S01]  /*4f90*/  @!P4 IMAD R11, R90, R23, R10 ;  /* 0x000000175a0bc224 */ /* 0x002fe200078e020a */
[----:B------:R-:W-:Y:S04]  /*4fa0*/  BSSY B1, `(.L_x_171) ;  /* 0x0000006000017945 */ /* 0x000fe80003800000 */
[----:B------:R1:W-:Y:S01]  /*4fb0*/  @!P4 STG.E.U8 desc[UR48][R6.64+0x80], R11 ;  /* 0x0000800b0600c986 */ /* 0x0003e2000c101130 */
[----:B------:R-:W-:Y:S05]  /*4fc0*/  @P3 BRA `(.L_x_172) ;  /* 0x00000000000c3947 */ /* 0x000fea0003800000 */
[----:B------:R-:W1:Y:S02]  /*4fd0*/  LDG.E.U8 R162, desc[UR48][R8.64+0x81] ;  /* 0x0000813008a27981 */ /* 0x000e64000c1e1100 */
[----:B-1----:R-:W-:-:S05]  /*4fe0*/  PRMT R11, R162, 0x8880, RZ ;  /* 0x00008880a20b7816 */ /* 0x002fca00000000ff */
[----:B------:R-:W-:-:S07]  /*4ff0*/  IMAD R10, R11, R22, RZ ;  /* 0x000000160b0a7224 */ /* 0x000fce00078e02ff */
.L_x_172:
[----:B------:R-:W-:Y:S05]  /*5000*/  BSYNC B1 ;  /* 0x0000000000017941 */ /* 0x000fea0003800000 */
.L_x_171:
[----:B------:R-:W-:Y:S01]  /*5010*/  @!P3 IMAD R91, R91, R23, R10 ;  /* 0x000000175b5bb224 */ /* 0x000fe200078e020a */
[----:B------:R-:W-:Y:S04]  /*5020*/  BSSY B1, `(.L_x_173) ;  /* 0x0000006000017945 */ /* 0x000fe80003800000 */
[----:B------:R0:W-:Y:S01]  /*5030*/  @!P3 STG.E.U8 desc[UR48][R6.64+0x81], R91 ;  /* 0x0000815b0600b986 */ /* 0x0001e2000c101130 */
[----:B------:R-:W-:Y:S05]  /*5040*/  @P5 BRA `(.L_x_174) ;  /* 0x00000000000c5947 */ /* 0x000fea0003800000 */
[----:B------:R-:W1:Y:S02]  /*5050*/  LDG.E.U8 R162, desc[UR48][R2.64+0x88] ;  /* 0x0000883002a27981 */ /* 0x000e64000c1e1100 */
[----:B-1----:R-:W-:-:S05]  /*5060*/  PRMT R11, R162, 0x8880, RZ ;  /* 0x00008880a20b7816 */ /* 0x002fca00000000ff */
[----:B------:R-:W-:-:S07]  /*5070*/  IMAD R10, R11, R22, RZ ;  /* 0x000000160b0a7224 */ /* 0x000fce00078e02ff */
.L_x_174:
[----:B------:R-:W-:Y:S05]  /*5080*/  BSYNC B1 ;  /* 0x0000000000017941 */ /* 0x000fea0003800000 */
.L_x_173:
[----:B-1----:R-:W-:Y:S01]  /*5090*/  @!P5 IMAD R11, R92, R23, R10 ;  /* 0x000000175c0bd224 */ /* 0x002fe200078e020a */
[----:B------:R-:W-:Y:S04]  /*50a0*/  BSSY B1, `(.L_x_175) ;  /* 0x0000006000017945 */ /* 0x000fe80003800000 */
[----:B------:R1:W-:Y:S01]  /*50b0*/  @!P5 STG.E.U8 desc[UR48][R4.64+0x88], R11 ;  /* 0x0000880b0400d986 */ /* 0x0003e2000c101130 */
[----:B------:R-:W-:Y:S05]  /*50c0*/  @P6 BRA `(.L_x_176) ;  /* 0x00000000000c6947 */ /* 0x000fea0003800000 */
[----:B------:R-:W1:Y:S02]  /*50d0*/  LDG.E.U8 R162, desc[UR48][R2.64+0x89] ;  /* 0x0000893002a27981 */ /* 0x000e64000c1e1100 */
[----:B-1----:R-:W-:-:S05]  /*50e0*/  PRMT R11, R162, 0x8880, RZ ;  /* 0x00008880a20b7816 */ /* 0x002fca00000000ff */
[----:B------:R-:W-:-:S07]  /*50f0*/  IMAD R10, R11, R22, RZ ;  /* 0x000000160b0a7224 */ /* 0x000fce00078e02ff */
.L_x_176:
[----:B------:R-:W-:Y:S05]  /*5100*/  BSYNC B1 ;  /* 0x0000000000017941 */ /* 0x000fea0003800000 */
.L_x_175:
[----:B------:R-:W-:Y:S01]  /*5110*/  @!P6 IMAD R93, R93, R23, R10 ;  /* 0x000000175d5de224 */ /* 0x000fe200078e020a */
[----:B------:R-:W-:Y:S04]  /*5120*/  BSSY B1, `(.L_x_177) ;  /* 0x0000006000017945 */ /* 0x000fe80003800000 */
[----:B------:R0:W-:Y:S01]  /*5130*/  @!P6 STG.E.U8 desc[UR48][R4.64+0x89], R93 ;  /* 0x0000895d0400e986 */ /* 0x0001e2000c101130 */
[----:B------:R-:W-:Y:S05]  /*5140*/  @P2 BRA `(.L_x_178) ;  /* 0x00000000000c2947 */ /* 0x000fea0003800000 */
[----:B------:R-:W1:Y:S02]  /*5150*/  LDG.E.U8 R162, desc[UR48][R8.64+0x88] ;  /* 0x0000883008a27981 */ /* 0x000e64000c1e1100 */
[----:B-1----:R-:W-:-:S05]  /*5160*/  PRMT R11, R162, 0x8880, RZ ;  /* 0x00008880a20b7816 */ /* 0x002fca00000000ff */
[----:B------:R-:W-:-:S07]  /*5170*/  IMAD R10, R11, R22, RZ ;  /* 0x000000160b0a7224 */ /* 0x000fce00078e02ff */
.L_x_178:
[----:B------:R-:W-:Y:S05]  /*5180*/  BSYNC B1 ;  /* 0x0000000000017941 */ /* 0x000fea0003800000 */
.L_x_177:
        /* <DEDUP_REMOVED lines=12> */
.L_x_180:
[----:B------:R-:W-:Y:S05]  /*5250*/  BSYNC B1 ;  /* 0x0000000000017941 */ /* 0x000fea0003800000 */
.L_x_179:
[----:B------:R-:W-:Y:S01]  /*5260*/  @!P4 IMAD R95, R95, R23, R10 ;  /* 0x000000175f5fc224 */ /* 0x000fe200078e020a */
[----:B------:R-:W-:Y:S04]  /*5270*/  BSSY B1, `(.L_x_181) ;  /* 0x0000006000017945 */ /* 0x000fe80003800000 */
[----:B------:R0:W-:Y:S01]  /*5280*/  @!P4 STG.E.U8 desc[UR48][R6.64+0x89], R95 ;  /* 0x0000895f0600c986 */ /* 0x0001e2000c101130 */
[----:B------:R-:W-:Y:S05]  /*5290*/  @P3 BRA `(.L_x_182) ;  /* 0x00000000000c3947 */ /* 0x000fea0003800000 */
[----:B------:R-:W1:Y:S02]  /*52a0*/  LDG.E.U8 R162, desc[UR48][R2.64+0x90] ;  /* 0x0000903002a27981 */ /* 0x000e64000c1e1100 */
[----:B-1----:R-:W-:-:S05]  /*52b0*/  PRMT R11, R162, 0x8880, RZ ;  /* 0x00008880a20b7816 */ /* 0x002fca00000000ff */
[----:B------:R-:W-:-:S07]  /*52c0*/  IMAD R10, R11, R22, RZ ;  /* 0x000000160b0a7224 */ /* 0x000fce00078e02ff */
.L_x_182:
[----:B------:R-:W-:Y:S05]  /*52d0*/  BSYNC B1 ;  /* 0x0000000000017941 */ /* 0x000fea0003800000 */
.L_x_181:
[----:B-1----:R-:W-:Y:S01]  /*52e0*/  @!P3 IMAD R11, R96, R23, R10 ;  /* 0x00000017600bb224 */ /* 0x002fe200078e020a */
[----:B------:R-:W-:Y:S04]  /*52f0*/  BSSY B1, `(.L_x_183) ;  /* 0x0000006000017945 */ /* 0x000fe80003800000 */
[----:B------:R1:W-:Y:S01]  /*5300*/  @!P3 STG.E.U8 desc[UR48][R4.64+0x90], R11 ;  /* 0x0000900b0400b986 */ /* 0x0003e2000c101130 */
[----:B------:R-:W-:Y:S05]  /*5310*/  @P5 BRA `(.L_x_184) ;  /* 0x00000000000c5947 */ /* 0x000fea0003800000 */
[----:B------:R-:W1:Y:S02]  /*5320*/  LDG.E.U8 R162, desc[UR48][R2.64+0x91] ;  /* 0x0000913002a27981 */ /* 0x000e64000c1e1100 */
[----:B-1----:R-:W-:-:S05]  /*5330*/  PRMT R11, R162, 0x8880, RZ ;  /* 0x00008880a20b7816 */ /* 0x002fca00000000ff */
[----:B------:R-:W-:-:S07]  /*5340*/  IMAD R10, R11, R22, RZ ;  /* 0x000000160b0a7224 */ /* 0x000fce00078e02ff */
.L_x_184:
[----:B------:R-:W-:Y:S05]  /*5350*/  BSYNC B1 ;  /* 0x0000000000017941 */ /* 0x000fea0003800000 */
.L_x_183:
[----:B------:R-:W-:Y:S01]  /*5360*/  @!P5 IMAD R97, R97, R23, R10 ;  /* 0x000000176161d224 */ /* 0x000fe200078e020a */
[----:B------:R-:W-:Y:S04]  /*5370*/  BSSY B1, `(.L_x_185) ;  /* 0x0000006000017945 */ /* 0x000fe80003800000 */
[----:B------:R0:W-:Y:S01]  /*5380*/  @!P5 STG.E.U8 desc[UR48][R4.64+0x91], R97 ;  /* 0x000091610400d986 */ /* 0x0001e2000c101130 */
[----:B------:R-:W-:Y:S05]  /*5390*/  @P6 BRA `(.L_x_186) ;  /* 0x00000000000c6947 */ /* 0x000fea0003800000 */
[----:B------:R-:W1:Y:S02]  /*53a0*/  LDG.E.U8 R162, desc[UR48][R8.64+0x90] ;  /* 0x0000903008a27981 */ /* 0x000e64000c1e1100 */
[----:B-1----:R-:W-:-:S05]  /*53b0*/  PRMT R11, R162, 0x8880, RZ ;  /* 0x00008880a20b7816 */ /* 0x002fca00000000ff */
[----:B------:R-:W-:-:S07]  /*53c0*/  IMAD R10, R11, R22, RZ ;  /* 0x000000160b0a7224 */ /* 0x000fce00078e02ff */
.L_x_186:
[----:B------:R-:W-:Y:S05]  /*53d0*/  BSYNC B1 ;  /* 0x0000000000017941 */ /* 0x000fea0003800000 */
.L_x_185:
[----:B-1----:R-:W-:Y:S01]  /*53e0*/  @!P6 IMAD R11, R98, R23, R10 ;  /* 0x00000017620be224 */ /* 0x002fe200078e020a */
[----:B------:R-:W-:Y:S04]  /*53f0*/  BSSY B1, `(.L_x_187) ;  /* 0x0000006000017945 */ /* 0x000fe80003800000 */
[----:B------:R1:W-:Y:S01]  /*5400*/  @!P6 STG.E.U8 desc[UR48][R6.64+0x90], R11 ;  /* 0x0000900b0600e986 */ /* 0x0003e2000c101130 */
[----:B------:R-:W-:Y:S05]  /*5410*/  @P2 BRA `(.L_x_188) ;  /* 0x00000000000c2947 */ /* 0x000fea0003800000 */
[----:B------:R-:W1:Y:S02]  /*5420*/  LDG.E.U8 R162, desc[UR48][R8.64+0x91] ;  /* 0x0000913008a27981 */ /* 0x000e64000c1e1100 */
[----:B-1----:R-:W-:-:S05]  /*5430*/  PRMT R11, R162, 0x8880, RZ ;  /* 0x00008880a20b7816 */ /* 0x002fca00000000ff */
[----:B------:R-:W-:-:S07]  /*5440*/  IMAD R10, R11, R22, RZ ;  /* 0x000000160b0a7224 */ /* 0x000fce00078e02ff */
.L_x_188:
[----:B------:R-:W-:Y:S05]  /*5450*/  BSYNC B1 ;  /* 0x0000000000017941 */ /* 0x000fea0003800000 */
.L_x_187:
        /* <DEDUP_REMOVED lines=12> */
.L_x_190:
[----:B------:R-:W-:Y:S05]  /*5520*/  BSYNC B1 ;  /* 0x0000000000017941 */ /* 0x000fea0003800000 */
.L_x_189:
[----:B-1----:R-:W-:Y:S01]  /*5530*/  @!P4 IMAD R11, R100, R23, R10 ;  /* 0x00000017640bc224 */ /* 0x002fe200078e020a */
[----:B------:R-:W-:Y:S04]  /*5540*/  BSSY B1, `(.L_x_191) ;  /* 0x0000006000017945 */ /* 0x000fe80003800000 */
[----:B------:R1:W-:Y:S01]  /*5550*/  @!P4 STG.E.U8 desc[UR48][R4.64+0x98], R11 ;  /* 0x0000980b0400c986 */ /* 0x0003e2000c101130 */
[----:B------:R-:W-:Y:S05]  /*5560*/  @P3 BRA `(.L_x_192) ;  /* 0x00000000000c3947 */ /* 0x000fea0003800000 */
[----:B------:R-:W1:Y:S02]  /*5570*/  LDG.E.U8 R162, desc[UR48][R2.64+0x99] ;  /* 0x0000993002a27981 */ /* 0x000e64000c1e1100 */
[----:B-1----:R-:W-:-:S05]  /*5580*/  PRMT R11, R162, 0x8880, RZ ;  /* 0x00008880a20b7816 */ /* 0x002fca00000000ff */
[----:B------:R-:W-:-:S07]  /*5590*/  IMAD R10, R11, R22, RZ ;  /* 0x000000160b0a7224 */ /* 0x000fce00078e02ff */
.L_x_192:
[----:B------:R-:W-:Y:S05]  /*55a0*/  BSYNC B1 ;  /* 0x0000000000017941 */ /* 0x000fea0003800000 */
.L_x_191:
[----:B------:R-:W-:Y:S01]  /*55b0*/  @!P3 IMAD R101, R101, R23, R10 ;  /* 0x000000176565b224 */ /* 0x000fe200078e020a */
[----:B------:R-:W-:Y:S04]  /*55c0*/  BSSY B1, `(.L_x_193) ;  /* 0x0000006000017945 */ /* 0x000fe80003800000 */
[----:B------:R0:W-:Y:S01]  /*55d0*/  @!P3 STG.E.U8 desc[UR48][R4.64+0x99], R101 ;  /* 0x000099650400b986 */ /* 0x0001e2000c101130 */
[----:B------:R-:W-:Y:S05]  /*55e0*/  @P5 BRA `(.L_x_194) ;  /* 0x00000000000c5947 */ /* 0x000fea0003800000 */
[----:B------:R-:W1:Y:S02]  /*55f0*/  LDG.E.U8 R162, desc[UR48][R8.64+0x98] ;  /* 0x0000983008a27981 */ /* 0x000e64000c1e1100 */
[----:B-1----:R-:W-:-:S05]  /*5600*/  PRMT R11, R162, 0x8880, RZ ;  /* 0x00008880a20b7816 */ /* 0x002fca00000000ff */
[----:B------:R-:W-:-:S07]  /*5610*/  IMAD R10, R11, R22, RZ ;  /* 0x000000160b0a7224 */ /* 0x000fce00078e02ff */
.L_x_194:
[----:B------:R-:W-:Y:S05]  /*5620*/  BSYNC B1 ;  /* 0x0000000000017941 */ /* 0x000fea0003800000 */
.L_x_193:
[----:B-1----:R-:W-:Y:S01]  /*5630*/  @!P5 IMAD R11, R102, R23, R10 ;  /* 0x00000017660bd224 */ /* 0x002fe200078e020a */
[----:B------:R-:W-:Y:S04]  /*5640*/  BSSY B1, `(.L_x_195) ;  /* 0x0000006000017945 */ /* 0x000fe80003800000 */
[----:B------:R1:W-:Y:S01]  /*5650*/  @!P5 STG.E.U8 desc[UR48][R6.64+0x98], R11 ;  /* 0x0000980b0600d986 */ /* 0x0003e2000c101130 */
[----:B------:R-:W-:Y:S05]  /*5660*/  @P6 BRA `(.L_x_196) ;  /* 0x00000000000c6947 */ /* 0x000fea0003800000 */
[----:B------:R-:W1:Y:S02]  /*5670*/  LDG.E.U8 R162, desc[UR48][R8.64+0x99] ;  /* 0x0000993008a27981 */ /* 0x000e64000c1e1100 */
[----:B-1----:R-:W-:-:S05]  /*5680*/  PRMT R11, R162, 0x8880, RZ ;  /* 0x00008880a20b7816 */ /* 0x002fca00000000ff */
[----:B------:R-:W-:-:S07]  /*5690*/  IMAD R10, R11, R22, RZ ;  /* 0x000000160b0a7224 */ /* 0x000fce00078e02ff */
.L_x_196:
[----:B------:R-:W-:Y:S05]  /*56a0*/  BSYNC B1 ;  /* 0x0000000000017941 */ /* 0x000fea0003800000 */
.L_x_195:
[----:B------:R-:W-:Y:S01]  /*56b0*/  @!P6 IMAD R103, R103, R23, R10 ;  /* 0x000000176767e224 */ /* 0x000fe200078e020a */
[----:B------:R-:W-:Y:S04]  /*56c0*/  BSSY B1, `(.L_x_197) ;  /* 0x0000006000017945 */ /* 0x000fe80003800000 */
[----:B------:R0:W-:Y:S01]  /*56d0*/  @!P6 STG.E.U8 desc[UR48][R6.64+0x99], R103 ;  /* 0x000099670600e986 */ /* 0x0001e2000c101130 */
[----:B------:R-:W-:Y:S05]  /*56e0*/  @P2 BRA `(.L_x_198) ;  /* 0x00000000000c2947 */ /* 0x000fea0003800000 */
[----:B------:R-:W1:Y:S02]  /*56f0*/  LDG.E.U8 R162, desc[UR48][R2.64+0xa0] ;  /* 0x0000a03002a27981 */ /* 0x000e64000c1e1100 */
[----:B-1----:R-:W-:-:S05]  /*5700*/  PRMT R11, R162, 0x8880, RZ ;  /* 0x00008880a20b7816 */ /* 0x002fca00000000ff */
[----:B------:R-:W-:-:S07]  /*5710*/  IMAD R10, R11, R22, RZ ;  /* 0x000000160b0a7224 */ /* 0x000fce00078e02ff */
.L_x_198:
[----:B------:R-:W-:Y:S05]  /*5720*/  BSYNC B1 ;  /* 0x0000000000017941 */ /* 0x000fea0003800000 */
.L_x_197:
        /* <DEDUP_REMOVED lines=12> */
.L_x_200:
[----:B------:R-:W-:Y:S05]  /*57f0*/  BSYNC B1 ;  /* 0x0000000000017941 */ /* 0x000fea0003800000 */
.L_x_199:
[----:B------:R-:W-:Y:S01]  /*5800*/  @!P4 IMAD R105, R105, R23, R10 ;  /* 0x000000176969c224 */ /* 0x000fe200078e020a */
[----:B------:R-:W-:Y:S04]  /*5810*/  BSSY B1, `(.L_x_201) ;  /* 0x0000006000017945 */ /* 0x000fe80003800000 */
[----:B------:R0:W-:Y:S01]  /*5820*/  @!P4 STG.E.U8 desc[UR48][R4.64+0xa1], R105 ;  /* 0x0000a1690400c986 */ /* 0x0001e2000c101130 */
[----:B------:R-:W-:Y:S05]  /*5830*/  @P3 BRA `(.L_x_202) ;  /* 0x00000000000c3947 */ /* 0x000fea0003800000 */
[----:B------:R-:W1:Y:S02]  /*5840*/  LDG.E.U8 R162, desc[UR48][R8.64+0xa0] ;  /* 0x0000a03008a27981 */ /* 0x000e64000c1e1100 */
[----:B-1----:R-:W-:-:S05]  /*5850*/  PRMT R11, R162, 0x8880, RZ ;  /* 0x00008880a20b7816 */ /* 0x002fca00000000ff */
[----:B------:R-:W-:-:S07]  /*5860*/  IMAD R10, R11, R22, RZ ;  /* 0x000000160b0a7224 */ /* 0x000fce00078e02ff */
.L_x_202:
[----:B------:R-:W-:Y:S05]  /*5870*/  BSYNC B1 ;  /* 0x0000000000017941 */ /* 0x000fea0003800000 */
.L_x_201:
[----:B-1----:R-:W-:Y:S01]  /*5880*/  @!P3 IMAD R11, R106, R23, R10 ;  /* 0x000000176a0bb224 */ /* 0x002fe200078e020a */
[----:B------:R-:W-:Y:S04]  /*5890*/  BSSY B1, `(.L_x_203) ;  /* 0x0000006000017945 */ /* 0x000fe80003800000 */
[----:B------:R1:W-:Y:S01]  /*58a0*/  @!P3 STG.E.U8 desc[UR48][R6.64+0xa0], R11 ;  /* 0x0000a00b0600b986 */ /* 0x0003e2000c101130 */
[----:B------:R-:W-:Y:S05]  /*58b0*/  @P5 BRA `(.L_x_204) ;  /* 0x00000000000c5947 */ /* 0x000fea0003800000 */
[----:B------:R-:W1:Y:S02]  /*58c0*/  LDG.E.U8 R162, desc[UR48][R8.64+0xa1] ;  /* 0x0000a13008a27981 */ /* 0x000e64000c1e1100 */
[----:B-1----:R-:W-:-:S05]  /*58d0*/  PRMT R11, R162, 0x8880, RZ ;  /* 0x00008880a20b7816 */ /* 0x002fca00000000ff */
[----:B------:R-:W-:-:S07]  /*58e0*/  IMAD R10, R11, R22, RZ ;  /* 0x000000160b0a7224 */ /* 0x000fce00078e02ff */
.L_x_204:
[----:B------:R-:W-:Y:S05]  /*58f0*/  BSYNC B1 ;  /* 0x0000000000017941 */ /* 0x000fea0003800000 */
.L_x_203:
[----:B------:R-:W-:Y:S01]  /*5900*/  @!P5 IMAD R107, R107, R23, R10 ;  /* 0x000000176b6bd224 */ /* 0x000fe200078e020a */
[----:B------:R-:W-:Y:S04]  /*5910*/  BSSY B1, `(.L_x_205) ;  /* 0x0000006000017945 */ /* 0x000fe80003800000 */
[----:B------:R0:W-:Y:S01]  /*5920*/  @!P5 STG.E.U8 desc[UR48][R6.64+0xa1], R107 ;  /* 0x0000a16b0600d986 */ /* 0x0001e2000c101130 */
[----:B------:R-:W-:Y:S05]  /*5930*/  @P6 BRA `(.L_x_206) ;  /* 0x00000000000c6947 */ /* 0x000fea0003800000 */
[----:B------:R-:W1:Y:S02]  /*5940*/  LDG.E.U8 R162, desc[UR48][R2.64+0xa8] ;  /* 0x0000a83002a27981 */ /* 0x000e64000c1e1100 */
[----:B-1----:R-:W-:-:S05]  /*5950*/  PRMT R11, R162, 0x8880, RZ ;  /* 0x00008880a20b7816 */ /* 0x002fca00000000ff */
[----:B------:R-:W-:-:S07]  /*5960*/  IMAD R10, R11, R22, RZ ;  /* 0x000000160b0a7224 */ /* 0x000fce00078e02ff */
.L_x_206:
[----:B------:R-:W-:Y:S05]  /*5970*/  BSYNC B1 ;  /* 0x0000000000017941 */ /* 0x000fea0003800000 */
.L_x_205:
[----:B-1----:R-:W-:Y:S01]  /*5980*/  @!P6 IMAD R11, R108, R23, R10 ;  /* 0x000000176c0be224 */ /* 0x002fe200078e020a */
[----:B------:R-:W-:Y:S04]  /*5990*/  BSSY B1, `(.L_x_207) ;  /* 0x0000006000017945 */ /* 0x000fe80003800000 */
[----:B------:R1:W-:Y:S01]  /*59a0*/  @!P6 STG.E.U8 desc[UR48][R4.64+0xa8], R11 ;  /* 0x0000a80b0400e986 */ /* 0x0003e2000c101130 */
[----:B------:R-:W-:Y:S05]  /*59b0*/  @P2 BRA `(.L_x_208) ;  /* 0x00000000000c2947 */ /* 0x000fea0003800000 */
[----:B------:R-:W1:Y:S02]  /*59c0*/  LDG.E.U8 R162, desc[UR48][R2.64+0xa9] ;  /* 0x0000a93002a27981 */ /* 0x000e64000c1e1100 */
[----:B-1----:R-:W-:-:S05]  /*59d0*/  PRMT R11, R162, 0x8880, RZ ;  /* 0x00008880a20b7816 */ /* 0x002fca00000000ff */
[----:B------:R-:W-:-:S07]  /*59e0*/  IMAD R10, R11, R22, RZ ;  /* 0x000000160b0a7224 */ /* 0x000fce00078e02ff */
.L_x_208:
[----:B------:R-:W-:Y:S05]  /*59f0*/  BSYNC B1 ;  /* 0x0000000000017941 */ /* 0x000fea0003800000 */
.L_x_207:
        /* <DEDUP_REMOVED lines=12> */
.L_x_210:
[----:B------:R-:W-:Y:S05]  /*5ac0*/  BSYNC B1 ;  /* 0x0000000000017941 */ /* 0x000fea0003800000 */
.L_x_209:
[----:B-1----:R-:W-:Y:S01]  /*5ad0*/  @!P4 IMAD R11, R110, R23, R10 ;  /* 0x000000176e0bc224 */ /* 0x002fe200078e020a */
[----:B------:R-:W-:Y:S04]  /*5ae0*/  BSSY B1, `(.L_x_211) ;  /* 0x0000006000017945 */ /* 0x000fe80003800000 */
[----:B------:R1:W-:Y:S01]  /*5af0*/  @!P4 STG.E.U8 desc[UR48][R6.64+0xa8], R11 ;  /* 0x0000a80b0600c986 */ /* 0x0003e2000c101130 */
[----:B------:R-:W-:Y:S05]  /*5b00*/  @P3 BRA `(.L_x_212) ;  /* 0x00000000000c3947 */ /* 0x000fea0003800000 */
[----:B------:R-:W1:Y:S02]  /*5b10*/  LDG.E.U8 R162, desc[UR48][R8.64+0xa9] ;  /* 0x0000a93008a27981 */ /* 0x000e64000c1e1100 */
[----:B-1----:R-:W-:-:S05]  /*5b20*/  PRMT R11, R162, 0x8880, RZ ;  /* 0x00008880a20b7816 */ /* 0x002fca00000000ff */
[----:B------:R-:W-:-:S07]  /*5b30*/  IMAD R10, R11, R22, RZ ;  /* 0x000000160b0a7224 */ /* 0x000fce00078e02ff */
.L_x_212:
[----:B------:R-:W-:Y:S05]  /*5b40*/  BSYNC B1 ;  /* 0x0000000000017941 */ /* 0x000fea0003800000 */
.L_x_211:
[----:B------:R-:W-:Y:S01]  /*5b50*/  @!P3 IMAD R111, R111, R23, R10 ;  /* 0x000000176f6fb224 */ /* 0x000fe200078e020a */
[----:B------:R-:W-:Y:S04]  /*5b60*/  BSSY B1, `(.L_x_213) ;  /* 0x0000006000017945 */ /* 0x000fe80003800000 */
[----:B------:R0:W-:Y:S01]  /*5b70*/  @!P3 STG.E.U8 desc[UR48][R6.64+0xa9], R111 ;  /* 0x0000a96f0600b986 */ /* 0x0001e2000c101130 */
[----:B------:R-:W-:Y:S05]  /*5b80*/  @P5 BRA `(.L_x_214) ;  /* 0x00000000000c5947 */ /* 0x000fea0003800000 */
[----:B------:R-:W1:Y:S02]  /*5b90*/  LDG.E.U8 R162, desc[UR48][R2.64+0xb0] ;  /* 0x0000b03002a27981 */ /* 0x000e64000c1e1100 */
[----:B-1----:R-:W-:-:S05]  /*5ba0*/  PRMT R11, R162, 0x8880, RZ ;  /* 0x00008880a20b7816 */ /* 0x002fca00000000ff */
[----:B------:R-:W-:-:S07]  /*5bb0*/  IMAD R10, R11, R22, RZ ;  /* 0x000000160b0a7224 */ /* 0x000fce00078e02ff */
.L_x_214:
[----:B------:R-:W-:Y:S05]  /*5bc0*/  BSYNC B1 ;  /* 0x0000000000017941 */ /* 0x000fea0003800000 */
.L_x_213:
[----:B-1----:R-:W-:Y:S01]  /*5bd0*/  @!P5 IMAD R11, R112, R23, R10 ;  /* 0x00000017700bd224 */ /* 0x002fe200078e020a */
[----:B------:R-:W-:Y:S04]  /*5be0*/  BSSY B1, `(.L_x_215) ;  /* 0x0000006000017945 */ /* 0x000fe80003800000 */
[----:B------:R1:W-:Y:S01]  /*5bf0*/  @!P5 STG.E.U8 desc[UR48][R4.64+0xb0], R11 ;  /* 0x0000b00b0400d986 */ /* 0x0003e2000c101130 */
[----:B------:R-:W-:Y:S05]  /*5c00*/  @P6 BRA `(.L_x_216) ;  /* 0x00000000000c6947 */ /* 0x000fea0003800000 */
[----:B------:R-:W1:Y:S02]  /*5c10*/  LDG.E.U8 R162, desc[UR48][R2.64+0xb1] ;  /* 0x0000b13002a27981 */ /* 0x000e64000c1e1100 */
[----:B-1----:R-:W-:-:S05]  /*5c20*/  PRMT R11, R162, 0x8880, RZ ;  /* 0x00008880a20b7816 */ /* 0x002fca00000000ff */
[----:B------:R-:W-:-:S07]  /*5c30*/  IMAD R10, R11, R22, RZ ;  /* 0x000000160b0a7224 */ /* 0x000fce00078e02ff */
.L_x_216:
[----:B------:R-:W-:Y:S05]  /*5c40*/  BSYNC B1 ;  /* 0x0000000000017941 */ /* 0x000fea0003800000 */
.L_x_215:
[----:B------:R-:W-:Y:S01]  /*5c50*/  @!P6 IMAD R113, R113, R23, R10 ;  /* 0x000000177171e224 */ /* 0x000fe200078e020a */
[----:B------:R-:W-:Y:S04]  /*5c60*/  BSSY B1, `(.L_x_217) ;  /* 0x0000006000017945 */ /* 0x000fe80003800000 */
[----:B------:R0:W-:Y:S01]  /*5c70*/  @!P6 STG.E.U8 desc[UR48][R4.64+0xb1], R113 ;  /* 0x0000b1710400e986 */ /* 0x0001e2000c101130 */
[----:B------:R-:W-:Y:S05]  /*5c80*/  @P2 BRA `(.L_x_218) ;  /* 0x00000000000c2947 */ /* 0x000fea0003800000 */
[----:B------:R-:W1:Y:S02]  /*5c90*/  LDG.E.U8 R162, desc[UR48][R8.64+0xb0] ;  /* 0x0000b03008a27981 */ /* 0x000e64000c1e1100 */
[----:B-1----:R-:W-:-:S05]  /*5ca0*/  PRMT R11, R162, 0x8880, RZ ;  /* 0x00008880a20b7816 */ /* 0x002fca00000000ff */
[----:B------:R-:W-:-:S07]  /*5cb0*/  IMAD R10, R11, R22, RZ ;  /* 0x000000160b0a7224 */ /* 0x000fce00078e02ff */
.L_x_218:
[----:B------:R-:W-:Y:S05]  /*5cc0*/  BSYNC B1 ;  /* 0x0000000000017941 */ /* 0x000fea0003800000 */
.L_x_217:
        /* <DEDUP_REMOVED lines=12> */
.L_x_220:
[----:B------:R-:W-:Y:S05]  /*5d90*/  BSYNC B1 ;  /* 0x0000000000017941 */ /* 0x000fea0003800000 */
.L_x_219:
[----:B------:R-:W-:Y:S01]  /*5da0*/  @!P4 IMAD R115, R115, R23, R10 ;  /* 0x000000177373c224 */ /* 0x000fe200078e020a */
[----:B------:R-:W-:Y:S04]  /*5db0*/  BSSY B1, `(.L_x_221) ;  /* 0x0000006000017945 */ /* 0x000fe80003800000 */
[----:B------:R0:W-:Y:S01]  /*5dc0*/  @!P4 STG.E.U8 desc[UR48][R6.64+0xb1], R115 ;  /* 0x0000b1730600c986 */ /* 0x0001e2000c101130 */
[----:B------:R-:W-:Y:S05]  /*5dd0*/  @P3 BRA `(.L_x_222) ;  /* 0x00000000000c3947 */ /* 0x000fea0003800000 */
[----:B------:R-:W1:Y:S02]  /*5de0*/  LDG.E.U8 R162, desc[UR48][R2.64+0xb8] ;  /* 0x0000b83002a27981 */ /* 0x000e64000c1e1100 */
[----:B-1----:R-:W-:-:S05]  /*5df0*/  PRMT R11, R162, 0x8880, RZ ;  /* 0x00008880a20b7816 */ /* 0x002fca00000000ff */
[----:B------:R-:W-:-:S07]  /*5e00*/  IMAD R10, R11, R22, RZ ;  /* 0x000000160b0a7224 */ /* 0x000fce00078e02ff */
.L_x_222:
[----:B------:R-:W-:Y:S05]  /*5e10*/  BSYNC B1 ;  /* 0x0000000000017941 */ /* 0x000fea0003800000 */
.L_x_221:
[----:B-1----:R-:W-:Y:S01]  /*5e20*/  @!P3 IMAD R11, R116, R23, R10 ;  /* 0x00000017740bb224 */ /* 0x002fe200078e020a */
[----:B------:R-:W-:Y:S04]  /*5e30*/  BSSY B1, `(.L_x_223) ;  /* 0x0000006000017945 */ /* 0x000fe80003800000 */
[----:B------:R1:W-:Y:S01]  /*5e40*/  @!P3 STG.E.U8 desc[UR48][R4.64+0xb8], R11 ;  /* 0x0000b80b0400b986 */ /* 0x0003e2000c101130 */
[----:B------:R-:W-:Y:S05]  /*5e50*/  @P5 BRA `(.L_x_224) ;  /* 0x00000000000c5947 */ /* 0x000fea0003800000 */
[----:B------:R-:W1:Y:S02]  /*5e60*/  LDG.E.U8 R162, desc[UR48][R2.64+0xb9] ;  /* 0x0000b93002a27981 */ /* 0x000e64000c1e1100 */
[----:B-1----:R-:W-:-:S05]  /*5e70*/  PRMT R11, R162, 0x8880, RZ ;  /* 0x00008880a20b7816 */ /* 0x002fca00000000ff */
[----:B------:R-:W-:-:S07]  /*5e80*/  IMAD R10, R11, R22, RZ ;  /* 0x000000160b0a7224 */ /* 0x000fce00078e02ff */
.L_x_224:
[----:B------:R-:W-:Y:S05]  /*5e90*/  BSYNC B1 ;  /* 0x0000000000017941 */ /* 0x000fea0003800000 */
.L_x_223:
[----:B------:R-:W-:Y:S01]  /*5ea0*/  @!P5 IMAD R117, R117, R23, R10 ;  /* 0x000000177575d224 */ /* 0x000fe200078e020a */
[----:B------:R-:W-:Y:S04]  /*5eb0*/  BSSY B1, `(.L_x_225) ;  /* 0x0000006000017945 */ /* 0x000fe80003800000 */
[----:B------:R0:W-:Y:S01]  /*5ec0*/  @!P5 STG.E.U8 desc[UR48][R4.64+0xb9], R117 ;  /* 0x0000b9750400d986 */ /* 0x0001e2000c101130 */
[----:B------:R-:W-:Y:S05]  /*5ed0*/  @P6 BRA `(.L_x_226) ;  /* 0x00000000000c6947 */ /* 0x000fea0003800000 */
[----:B------:R-:W1:Y:S02]  /*5ee0*/  LDG.E.U8 R162, desc[UR48][R8.64+0xb8] ;  /* 0x0000b83008a27981 */ /* 0x000e64000c1e1100 */
[----:B-1----:R-:W-:-:S05]  /*5ef0*/  PRMT R11, R162, 0x8880, RZ ;  /* 0x00008880a20b7816 */ /* 0x002fca00000000ff */
[----:B------:R-:W-:-:S07]  /*5f00*/  IMAD R10, R11, R22, RZ ;  /* 0x000000160b0a7224 */ /* 0x000fce00078e02ff */
.L_x_226:
[----:B------:R-:W-:Y:S05]  /*5f10*/  BSYNC B1 ;  /* 0x0000000000017941 */ /* 0x000fea0003800000 */
.L_x_225:
[----:B-1----:R-:W-:Y:S01]  /*5f20*/  @!P6 IMAD R11, R118, R23, R10 ;  /* 0x00000017760be224 */ /* 0x002fe200078e020a */
[----:B------:R-:W-:Y:S04]  /*5f30*/  BSSY B1, `(.L_x_227) ;  /* 0x0000006000017945 */ /* 0x000fe80003800000 */
[----:B------:R1:W-:Y:S01]  /*5f40*/  @!P6 STG.E.U8 desc[UR48][R6.64+0xb8], R11 ;  /* 0x0000b80b0600e986 */ /* 0x0003e2000c101130 */
[----:B------:R-:W-:Y:S05]  /*5f50*/  @P2 BRA `(.L_x_228) ;  /* 0x00000000000c2947 */ /* 0x000fea0003800000 */
[----:B------:R-:W1:Y:S02]  /*5f60*/  LDG.E.U8 R162, desc[UR48][R8.64+0xb9] ;  /* 0x0000b93008a27981 */ /* 0x000e64000c1e1100 */
[----:B-1----:R-:W-:-:S05]  /*5f70*/  PRMT R11, R162, 0x8880, RZ ;  /* 0x00008880a20b7816 */ /* 0x002fca00000000ff */
[----:B------:R-:W-:-:S07]  /*5f80*/  IMAD R10, R11, R22, RZ ;  /* 0x000000160b0a7224 */ /* 0x000fce00078e02ff */
.L_x_228:
[----:B------:R-:W-:Y:S05]  /*5f90*/  BSYNC B1 ;  /* 0x0000000000017941 */ /* 0x000fea0003800000 */
.L_x_227:
        /* <DEDUP_REMOVED lines=12> */
.L_x_230:
[----:B------:R-:W-:Y:S05]  /*6060*/  BSYNC B1 ;  /* 0x0000000000017941 */ /* 0x000fea0003800000 */
.L_x_229:
[----:B-1----:R-:W-:Y:S01]  /*6070*/  @!P4 IMAD R11, R120, R23, R10 ;  /* 0x00000017780bc224 */ /* 0x002fe200078e020a */
[----:B------:R-:W-:Y:S04]  /*6080*/  BSSY B1, `(.L_x_231) ;  /* 0x0000006000017945 */ /* 0x000fe80003800000 */
[----:B------:R1:W-:Y:S01]  /*6090*/  @!P4 STG.E.U8 desc[UR48][R4.64+0xc0], R11 ;  /* 0x0000c00b0400c986 */ /* 0x0003e2000c101130 */
[----:B------:R-:W-:Y:S05]  /*60a0*/  @P3 BRA `(.L_x_232) ;  /* 0x00000000000c3947 */ /* 0x000fea0003800000 */
[----:B------:R-:W1:Y:S02]  /*60b0*/  LDG.E.U8 R162, desc[UR48][R2.64+0xc1] ;  /* 0x0000c13002a27981 */ /* 0x000e64000c1e1100 */
[----:B-1----:R-:W-:-:S05]  /*60c0*/  PRMT R11, R162, 0x8880, RZ ;  /* 0x00008880a20b7816 */ /* 0x002fca00000000ff */
[----:B------:R-:W-:-:S07]  /*60d0*/  IMAD R10, R11, R22, RZ ;  /* 0x000000160b0a7224 */ /* 0x000fce00078e02ff */
.L_x_232:
[----:B------:R-:W-:Y:S05]  /*60e0*/  BSYNC B1 ;  /* 0x0000000000017941 */ /* 0x000fea0003800000 */
.L_x_231:
[----:B------:R-:W-:Y:S01]  /*60f0*/  @!P3 IMAD R121, R121, R23, R10 ;  /* 0x000000177979b224 */ /* 0x000fe200078e020a */
[----:B------:R-:W-:Y:S04]  /*6100*/  BSSY B1, `(.L_x_233) ;  /* 0x0000006000017945 */ /* 0x000fe80003800000 */
[----:B------:R0:W-:Y:S01]  /*6110*/  @!P3 STG.E.U8 desc[UR48][R4.64+0xc1], R121 ;  /* 0x0000c1790400b986 */ /* 0x0001e2000c101130 */
[----:B------:R-:W-:Y:S05]  /*6120*/  @P5 BRA `(.L_x_234) ;  /* 0x00000000000c5947 */ /* 0x000fea0003800000 */
[----:B------:R-:W1:Y:S02]  /*6130*/  LDG.E.U8 R162, desc[UR48][R8.64+0xc0] ;  /* 0x0000c03008a27981 */ /* 0x000e64000c1e1100 */
[----:B-1----:R-:W-:-:S05]  /*6140*/  PRMT R11, R162, 0x8880, RZ ;  /* 0x00008880a20b7816 */ /* 0x002fca00000000ff */
[----:B------:R-:W-:-:S07]  /*6150*/  IMAD R10, R11, R22, RZ ;  /* 0x000000160b0a7224 */ /* 0x000fce00078e02ff */
.L_x_234:
[----:B------:R-:W-:Y:S05]  /*6160*/  BSYNC B1 ;  /* 0x0000000000017941 */ /* 0x000fea0003800000 */
.L_x_233:
[----:B-1----:R-:W-:Y:S01]  /*6170*/  @!P5 IMAD R11, R122, R23, R10 ;  /* 0x000000177a0bd224 */ /* 0x002fe200078e020a */
[----:B------:R-:W-:Y:S04]  /*6180*/  BSSY B1, `(.L_x_235) ;  /* 0x0000006000017945 */ /* 0x000fe80003800000 */
[----:B------:R1:W-:Y:S01]  /*6190*/  @!P5 STG.E.U8 desc[UR48][R6.64+0xc0], R11 ;  /* 0x0000c00b0600d986 */ /* 0x0003e2000c101130 */
[----:B------:R-:W-:Y:S05]  /*61a0*/  @P6 BRA `(.L_x_236) ;  /* 0x00000000000c6947 */ /* 0x000fea0003800000 */
[----:B------:R-:W1:Y:S02]  /*61b0*/  LDG.E.U8 R162, desc[UR48][R8.64+0xc1] ;  /* 0x0000c13008a27981 */ /* 0x000e64000c1e1100 */
[----:B-1----:R-:W-:-:S05]  /*61c0*/  PRMT R11, R162, 0x8880, RZ ;  /* 0x00008880a20b7816 */ /* 0x002fca00000000ff */
[----:B------:R-:W-:-:S07]  /*61d0*/  IMAD R10, R11, R22, RZ ;  /* 0x000000160b0a7224 */ /* 0x000fce00078e02ff */
.L_x_236:
[----:B------:R-:W-:Y:S05]  /*61e0*/  BSYNC B1 ;  /* 0x0000000000017941 */ /* 0x000fea0003800000 */
.L_x_235:
[----:B------:R-:W-:Y:S01]  /*61f0*/  @!P6 IMAD R123, R123, R23, R10 ;  /* 0x000000177b7be224 */ /* 0x000fe200078e020a */
[----:B------:R-:W-:Y:S04]  /*6200*/  BSSY B1, `(.L_x_237) ;  /* 0x0000006000017945 */ /* 0x000fe80003800000 */
[----:B------:R0:W-:Y:S01]  /*6210*/  @!P6 STG.E.U8 desc[UR48][R6.64+0xc1], R123 ;  /* 0x0000c17b0600e986 */ /* 0x0001e2000c101130 */
[----:B------:R-:W-:Y:S05]  /*6220*/  @P2 BRA `(.L_x_238) ;  /* 0x00000000000c2947 */ /* 0x000fea0003800000 */
[----:B------:R-:W1:Y:S02]  /*6230*/  LDG.E.U8 R162, desc[UR48][R2.64+0xc8] ;  /* 0x0000c83002a27981 */ /* 0x000e64000c1e1100 */
[----:B-1----:R-:W-:-:S05]  /*6240*/  PRMT R11, R162, 0x8880, RZ ;  /* 0x00008880a20b7816 */ /* 0x002fca00000000ff */
[----:B------:R-:W-:-:S07]  /*6250*/  IMAD R10, R11, R22, RZ ;  /* 0x000000160b0a7224 */ /* 0x000fce00078e02ff */
.L_x_238:
[----:B------:R-:W-:Y:S05]  /*6260*/  BSYNC B1 ;  /* 0x0000000000017941 */ /* 0x000fea0003800000 */
.L_x_237:
        /* <DEDUP_REMOVED lines=12> */
.L_x_240:
[----:B------:R-:W-:Y:S05]  /*6330*/  BSYNC B1 ;  /* 0x0000000000017941 */ /* 0x000fea0003800000 */
.L_x_239:
[----:B------:R-:W-:Y:S01]  /*6340*/  @!P4 IMAD R125, R125, R23, R10 ;  /* 0x000000177d7dc224 */ /* 0x000fe200078e020a */
[----:B------:R-:W-:Y:S04]  /*6350*/  BSSY B1, `(.L_x_241) ;  /* 0x0000006000017945 */ /* 0x000fe80003800000 */
[----:B------:R0:W-:Y:S01]  /*6360*/  @!P4 STG.E.U8 desc[UR48][R4.64+0xc9], R125 ;  /* 0x0000c97d0400c986 */ /* 0x0001e2000c101130 */
[----:B------:R-:W-:Y:S05]  /*6370*/  @P3 BRA `(.L_x_242) ;  /* 0x00000000000c3947 */ /* 0x000fea0003800000 */
[----:B------:R-:W1:Y:S02]  /*6380*/  LDG.E.U8 R162, desc[UR48][R8.64+0xc8] ;  /* 0x0000c83008a27981 */ /* 0x000e64000c1e1100 */
[----:B-1----:R-:W-:-:S05]  /*6390*/  PRMT R11, R162, 0x8880, RZ ;  /* 0x00008880a20b7816 */ /* 0x002fca00000000ff */
[----:B------:R-:W-:-:S07]  /*63a0*/  IMAD R10, R11, R22, RZ ;  /* 0x000000160b0a7224 */ /* 0x000fce00078e02ff */
.L_x_242:
[----:B------:R-:W-:Y:S05]  /*63b0*/  BSYNC B1 ;  /* 0x0000000000017941 */ /* 0x000fea0003800000 */
.L_x_241:
[----:B-1----:R-:W-:Y:S01]  /*63c0*/  @!P3 IMAD R11, R126, R23, R10 ;  /* 0x000000177e0bb224 */ /* 0x002fe200078e020a */
[----:B------:R-:W-:Y:S04]  /*63d0*/  BSSY B1, `(.L_x_243) ;  /* 0x0000006000017945 */ /* 0x000fe80003800000 */
[----:B------:R1:W-:Y:S01]  /*63e0*/  @!P3 STG.E.U8 desc[UR48][R6.64+0xc8], R11 ;  /* 0x0000c80b0600b986 */ /* 0x0003e2000c101130 */
[----:B------:R-:W-:Y:S05]  /*63f0*/  @P5 BRA `(.L_x_244) ;  /* 0x00000000000c5947 */ /* 0x000fea0003800000 */
[----:B------:R-:W1:Y:S02]  /*6400*/  LDG.E.U8 R162, desc[UR48][R8.64+0xc9] ;  /* 0x0000c93008a27981 */ /* 0x000e64000c1e1100 */
[----:B-1----:R-:W-:-:S05]  /*6410*/  PRMT R11, R162, 0x8880, RZ ;  /* 0x00008880a20b7816 */ /* 0x002fca00000000ff */
[----:B------:R-:W-:-:S07]  /*6420*/  IMAD R10, R11, R22, RZ ;  /* 0x000000160b0a7224 */ /* 0x000fce00078e02ff */
.L_x_244:
[----:B------:R-:W-:Y:S05]  /*6430*/  BSYNC B1 ;  /* 0x0000000000017941 */ /* 0x000fea0003800000 */
.L_x_243:
[----:B------:R-:W-:Y:S01]  /*6440*/  @!P5 IMAD R127, R127, R23, R10 ;  /* 0x000000177f7fd224 */ /* 0x000fe200078e020a */
[----:B------:R-:W-:Y:S04]  /*6450*/  BSSY B1, `(.L_x_245) ;  /* 0x0000006000017945 */ /* 0x000fe80003800000 */
[----:B------:R0:W-:Y:S01]  /*6460*/  @!P5 STG.E.U8 desc[UR48][R6.64+0xc9], R127 ;  /* 0x0000c97f0600d986 */ /* 0x0001e2000c101130 */
[----:B------:R-:W-:Y:S05]  /*6470*/  @P6 BRA `(.L_x_246) ;  /* 0x00000000000c6947 */ /* 0x000fea0003800000 */
[----:B------:R-:W1:Y:S02]  /*6480*/  LDG.E.U8 R162, desc[UR48][R2.64+0xd0] ;  /* 0x0000d03002a27981 */ /* 0x000e64000c1e1100 */
[----:B-1----:R-:W-:-:S05]  /*6490*/  PRMT R11, R162, 0x8880, RZ ;  /* 0x00008880a20b7816 */ /* 0x002fca00000000ff */
[----:B------:R-:W-:-:S07]  /*64a0*/  IMAD R10, R11, R22, RZ ;  /* 0x000000160b0a7224 */ /* 0x000fce00078e02ff */
.L_x_246:
[----:B------:R-:W-:Y:S05]  /*64b0*/  BSYNC B1 ;  /* 0x0000000000017941 */ /* 0x000fea0003800000 */
.L_x_245:
[----:B-1----:R-:W-:Y:S01]  /*64c0*/  @!P6 IMAD R11, R128, R23, R10 ;  /* 0x00000017800be224 */ /* 0x002fe200078e020a */
[----:B------:R-:W-:Y:S04]  /*64d0*/  BSSY B1, `(.L_x_247) ;  /* 0x0000006000017945 */ /* 0x000fe80003800000 */
[----:B------:R1:W-:Y:S01]  /*64e0*/  @!P6 STG.E.U8 desc[UR48][R4.64+0xd0], R11 ;  /* 0x0000d00b0400e986 */ /* 0x0003e2000c101130 */
[----:B------:R-:W-:Y:S05]  /*64f0*/  @P2 BRA `(.L_x_248) ;  /* 0x00000000000c2947 */ /* 0x000fea0003800000 */
[----:B------:R-:W1:Y:S02]  /*6500*/  LDG.E.U8 R162, desc[UR48][R2.64+0xd1] ;  /* 0x0000d13002a27981 */ /* 0x000e64000c1e1100 */
[----:B-1----:R-:W-:-:S05]  /*6510*/  PRMT R11, R162, 0x8880, RZ ;  /* 0x00008880a20b7816 */ /* 0x002fca00000000ff */
[----:B------:R-:W-:-:S07]  /*6520*/  IMAD R10, R11, R22, RZ ;  /* 0x000000160b0a7224 */ /* 0x000fce00078e02ff */
.L_x_248:
[----:B------:R-:W-:Y:S05]  /*6530*/  BSYNC B1 ;  /* 0x0000000000017941 */ /* 0x000fea0003800000 */
.L_x_247:
        /* <DEDUP_REMOVED lines=12> */
.L_x_250:
[----:B------:R-:W-:Y:S05]  /*6600*/  BSYNC B1 ;  /* 0x0000000000017941 */ /* 0x000fea0003800000 */
.L_x_249:
[----:B-1----:R-:W-:Y:S01]  /*6610*/  @!P4 IMAD R11, R130, R23, R10 ;  /* 0x00000017820bc224 */ /* 0x002fe200078e020a */
[----:B------:R-:W-:Y:S04]  /*6620*/  BSSY B1, `(.L_x_251) ;  /* 0x0000006000017945 */ /* 0x000fe80003800000 */
[----:B------:R1:W-:Y:S01]  /*6630*/  @!P4 STG.E.U8 desc[UR48][R6.64+0xd0], R11 ;  /* 0x0000d00b0600c986 */ /* 0x0003e2000c101130 */
[----:B------:R-:W-:Y:S05]  /*6640*/  @P3 BRA `(.L_x_252) ;  /* 0x00000000000c3947 */ /* 0x000fea0003800000 */
[----:B------:R-:W1:Y:S02]  /*6650*/  LDG.E.U8 R162, desc[UR48][R8.64+0xd1] ;  /* 0x0000d13008a27981 */ /* 0x000e64000c1e1100 */
[----:B-1----:R-:W-:-:S05]  /*6660*/  PRMT R11, R162, 0x8880, RZ ;  /* 0x00008880a20b7816 */ /* 0x002fca00000000ff */
[----:B------:R-:W-:-:S07]  /*6670*/  IMAD R10, R11, R22, RZ ;  /* 0x000000160b0a7224 */ /* 0x000fce00078e02ff */
.L_x_252:
[----:B------:R-:W-:Y:S05]  /*6680*/  BSYNC B1 ;  /* 0x0000000000017941 */ /* 0x000fea0003800000 */
.L_x_251:
[----:B------:R-:W-:Y:S01]  /*6690*/  @!P3 IMAD R131, R131, R23, R10 ;  /* 0x000000178383b224 */ /* 0x000fe200078e020a */
[----:B------:R-:W-:Y:S04]  /*66a0*/  BSSY B1, `(.L_x_253) ;  /* 0x0000006000017945 */ /* 0x000fe80003800000 */
[----:B------:R0:W-:Y:S01]  /*66b0*/  @!P3 STG.E.U8 desc[UR48][R6.64+0xd1], R131 ;  /* 0x0000d1830600b986 */ /* 0x0001e2000c101130 */
[----:B------:R-:W-:Y:S05]  /*66c0*/  @P5 BRA `(.L_x_254) ;  /* 0x00000000000c5947 */ /* 0x000fea0003800000 */
[----:B------:R-:W1:Y:S02]  /*66d0*/  LDG.E.U8 R162, desc[UR48][R2.64+0xd8] ;  /* 0x0000d83002a27981 */ /* 0x000e64000c1e1100 */
[----:B-1----:R-:W-:-:S05]  /*66e0*/  PRMT R11, R162, 0x8880, RZ ;  /* 0x00008880a20b7816 */ /* 0x002fca00000000ff */
[----:B------:R-:W-:-:S07]  /*66f0*/  IMAD R10, R11, R22, RZ ;  /* 0x000000160b0a7224 */ /* 0x000fce00078e02ff */
.L_x_254:
[----:B------:R-:W-:Y:S05]  /*6700*/  BSYNC B1 ;  /* 0x0000000000017941 */ /* 0x000fea0003800000 */
.L_x_253:
[----:B-1----:R-:W-:Y:S01]  /*6710*/  @!P5 IMAD R11, R132, R23, R10 ;  /* 0x00000017840bd224 */ /* 0x002fe200078e020a */
[----:B------:R-:W-:Y:S04]  /*6720*/  BSSY B1, `(.L_x_255) ;  /* 0x0000006000017945 */ /* 0x000fe80003800000 */
[----:B------:R1:W-:Y:S01]  /*6730*/  @!P5 STG.E.U8 desc[UR48][R4.64+0xd8], R11 ;  /* 0x0000d80b0400d986 */ /* 0x0003e2000c101130 */
[----:B------:R-:W-:Y:S05]  /*6740*/  @P6 BRA `(.L_x_256) ;  /* 0x00000000000c6947 */ /* 0x000fea0003800000 */
[----:B------:R-:W1:Y:S02]  /*6750*/  LDG.E.U8 R162, desc[UR48][R2.64+0xd9] ;  /* 0x0000d93002a27981 */ /* 0x000e64000c1e1100 */
[----:B-1----:R-:W-:-:S05]  /*6760*/  PRMT R11, R162, 0x8880, RZ ;  /* 0x00008880a20b7816 */ /* 0x002fca00000000ff */
[----:B------:R-:W-:-:S07]  /*6770*/  IMAD R10, R11, R22, RZ ;  /* 0x000000160b0a7224 */ /* 0x000fce00078e02ff */
.L_x_256:
[----:B------:R-:W-:Y:S05]  /*6780*/  BSYNC B1 ;  /* 0x0000000000017941 */ /* 0x000fea0003800000 */
.L_x_255:
[----:B------:R-:W-:Y:S01]  /*6790*/  @!P6 IMAD R133, R133, R23, R10 ;  /* 0x000000178585e224 */ /* 0x000fe200078e020a */
[----:B------:R-:W-:Y:S04]  /*67a0*/  BSSY B1, `(.L_x_257) ;  /* 0x0000006000017945 */ /* 0x000fe80003800000 */
[----:B------:R0:W-:Y:S01]  /*67b0*/  @!P6 STG.E.U8 desc[UR48][R4.64+0xd9], R133 ;  /* 0x0000d9850400e986 */ /* 0x0001e2000c101130 */
[----:B------:R-:W-:Y:S05]  /*67c0*/  @P2 BRA `(.L_x_258) ;  /* 0x00000000000c2947 */ /* 0x000fea0003800000 */
[----:B------:R-:W1:Y:S02]  /*67d0*/  LDG.E.U8 R162, desc[UR48][R8.64+0xd8] ;  /* 0x0000d83008a27981 */ /* 0x000e64000c1e1100 */
[----:B-1----:R-:W-:-:S05]  /*67e0*/  PRMT R11, R162, 0x8880, RZ ;  /* 0x00008880a20b7816 */ /* 0x002fca00000000ff */
[----:B------:R-:W-:-:S07]  /*67f0*/  IMAD R10, R11, R22, RZ ;  /* 0x000000160b0a7224 */ /* 0x000fce00078e02ff */
.L_x_258:
[----:B------:R-:W-:Y:S05]  /*6800*/  BSYNC B1 ;  /* 0x0000000000017941 */ /* 0x000fea0003800000 */
.L_x_257:
        /* <DEDUP_REMOVED lines=12> */
.L_x_260:
[----:B------:R-:W-:Y:S05]  /*68d0*/  BSYNC B1 ;  /* 0x0000000000017941 */ /* 0x000fea0003800000 */
.L_x_259:
[----:B------:R-:W-:Y:S01]  /*68e0*/  @!P4 IMAD R135, R135, R23, R10 ;  /* 0x000000178787c224 */ /* 0x000fe200078e020a */
[----:B------:R-:W-:Y:S04]  /*68f0*/  BSSY B1, `(.L_x_261) ;  /* 0x0000006000017945 */ /* 0x000fe80003800000 */
[----:B------:R0:W-:Y:S01]  /*6900*/  @!P4 STG.E.U8 desc[UR48][R6.64+0xd9], R135 ;  /* 0x0000d9870600c986 */ /* 0x0001e2000c101130 */
[----:B------:R-:W-:Y:S05]  /*6910*/  @P3 BRA `(.L_x_262) ;  /* 0x00000000000c3947 */ /* 0x000fea0003800000 */
[----:B------:R-:W1:Y:S02]  /*6920*/  LDG.E.U8 R162, desc[UR48][R2.64+0xe0] ;  /* 0x0000e03002a27981 */ /* 0x000e64000c1e1100 */
[----:B-1----:R-:W-:-:S05]  /*6930*/  PRMT R11, R162, 0x8880, RZ ;  /* 0x00008880a20b7816 */ /* 0x002fca00000000ff */
[----:B------:R-:W-:-:S07]  /*6940*/  IMAD R10, R11, R22, RZ ;  /* 0x000000160b0a7224 */ /* 0x000fce00078e02ff */
.L_x_262:
[----:B------:R-:W-:Y:S05]  /*6950*/  BSYNC B1 ;  /* 0x0000000000017941 */ /* 0x000fea0003800000 */
.L_x_261:
[----:B-1----:R-:W-:Y:S01]  /*6960*/  @!P3 IMAD R11, R136, R23, R10 ;  /* 0x00000017880bb224 */ /* 0x002fe200078e020a */
[----:B------:R-:W-:Y:S04]  /*6970*/  BSSY B1, `(.L_x_263) ;  /* 0x0000006000017945 */ /* 0x000fe80003800000 */
[----:B------:R1:W-:Y:S01]  /*6980*/  @!P3 STG.E.U8 desc[UR48][R4.64+0xe0], R11 ;  /* 0x0000e00b0400b986 */ /* 0x0003e2000c101130 */
[----:B------:R-:W-:Y:S05]  /*6990*/  @P5 BRA `(.L_x_264) ;  /* 0x00000000000c5947 */ /* 0x000fea0003800000 */
[----:B------:R-:W1:Y:S02]  /*69a0*/  LDG.E.U8 R162, desc[UR48][R2.64+0xe1] ;  /* 0x0000e13002a27981 */ /* 0x000e64000c1e1100 */
[----:B-1----:R-:W-:-:S05]  /*69b0*/  PRMT R11, R162, 0x8880, RZ ;  /* 0x00008880a20b7816 */ /* 0x002fca00000000ff */
[----:B------:R-:W-:-:S07]  /*69c0*/  IMAD R10, R11, R22, RZ ;  /* 0x000000160b0a7224 */ /* 0x000fce00078e02ff */
.L_x_264:
[----:B------:R-:W-:Y:S05]  /*69d0*/  BSYNC B1 ;  /* 0x0000000000017941 */ /* 0x000fea0003800000 */
.L_x_263:
[----:B------:R-:W-:Y:S01]  /*69e0*/  @!P5 IMAD R137, R137, R23, R10 ;  /* 0x000000178989d224 */ /* 0x000fe200078e020a */
[----:B------:R-:W-:Y:S04]  /*69f0*/  BSSY B1, `(.L_x_265) ;  /* 0x0000006000017945 */ /* 0x000fe80003800000 */
[----:B------:R0:W-:Y:S01]  /*6a00*/  @!P5 STG.E.U8 desc[UR48][R4.64+0xe1], R137 ;  /* 0x0000e1890400d986 */ /* 0x0001e2000c101130 */
[----:B------:R-:W-:Y:S05]  /*6a10*/  @P6 BRA `(.L_x_266) ;  /* 0x00000000000c6947 */ /* 0x000fea0003800000 */
[----:B------:R-:W1:Y:S02]  /*6a20*/  LDG.E.U8 R162, desc[UR48][R8.64+0xe0] ;  /* 0x0000e03008a27981 */ /* 0x000e64000c1e1100 */
[----:B-1----:R-:W-:-:S05]  /*6a30*/  PRMT R11, R162, 0x8880, RZ ;  /* 0x00008880a20b7816 */ /* 0x002fca00000000ff */
[----:B------:R-:W-:-:S07]  /*6a40*/  IMAD R10, R11, R22, RZ ;  /* 0x000000160b0a7224 */ /* 0x000fce00078e02ff */
.L_x_266:
[----:B------:R-:W-:Y:S05]  /*6a50*/  BSYNC B1 ;  /* 0x0000000000017941 */ /* 0x000fea0003800000 */
.L_x_265:
[----:B-1----:R-:W-:Y:S01]  /*6a60*/  @!P6 IMAD R11, R138, R23, R10 ;  /* 0x000000178a0be224 */ /* 0x002fe200078e020a */
[----:B------:R-:W-:Y:S04]  /*6a70*/  BSSY B1, `(.L_x_267) ;  /* 0x0000006000017945 */ /* 0x000fe80003800000 */
[----:B------:R1:W-:Y:S01]  /*6a80*/  @!P6 STG.E.U8 desc[UR48][R6.64+0xe0], R11 ;  /* 0x0000e00b0600e986 */ /* 0x0003e2000c101130 */
[----:B------:R-:W-:Y:S05]  /*6a90*/  @P2 BRA `(.L_x_268) ;  /* 0x00000000000c2947 */ /* 0x000fea0003800000 */
[----:B------:R-:W1:Y:S02]  /*6aa0*/  LDG.E.U8 R162, desc[UR48][R8.64+0xe1] ;  /* 0x0000e13008a27981 */ /* 0x000e64000c1e1100 */
[----:B-1----:R-:W-:-:S05]  /*6ab0*/  PRMT R11, R162, 0x8880, RZ ;  /* 0x00008880a20b7816 */ /* 0x002fca00000000ff */
[----:B------:R-:W-:-:S07]  /*6ac0*/  IMAD R10, R11, R22, RZ ;  /* 0x000000160b0a7224 */ /* 0x000fce00078e02ff */
.L_x_268:
[----:B------:R-:W-:Y:S05]  /*6ad0*/  BSYNC B1 ;  /* 0x0000000000017941 */ /* 0x000fea0003800000 */
.L_x_267:
        /* <DEDUP_REMOVED lines=12> */
.L_x_270:
[----:B------:R-:W-:Y:S05]  /*6ba0*/  BSYNC B1 ;  /* 0x0000000000017941 */ /* 0x000fea0003800000 */
.L_x_269:
[----:B-1----:R-:W-:Y:S01]  /*6bb0*/  @!P5 IMAD R11, R140, R23, R10 ;  /* 0x000000178c0bd224 */ /* 0x002fe200078e020a */
[----:B------:R-:W-:Y:S04]  /*6bc0*/  BSSY B1, `(.L_x_271) ;  /* 0x0000006000017945 */ /* 0x000fe80003800000 */
[----:B------:R1:W-:Y:S01]  /*6bd0*/  @!P5 STG.E.U8 desc[UR48][R4.64+0xe8], R11 ;  /* 0x0000e80b0400d986 */ /* 0x0003e2000c101130 */
[----:B------:R-:W-:Y:S05]  /*6be0*/  @P3 BRA `(.L_x_272) ;  /* 0x00000000000c3947 */ /* 0x000fea0003800000 */
[----:B------:R-:W1:Y:S02]  /*6bf0*/  LDG.E.U8 R162, desc[UR48][R2.64+0xe9] ;  /* 0x0000e93002a27981 */ /* 0x000e64000c1e1100 */
[----:B-1----:R-:W-:-:S05]  /*6c00*/  PRMT R11, R162, 0x8880, RZ ;  /* 0x00008880a20b7816 */ /* 0x002fca00000000ff */
[----:B------:R-:W-:-:S07]  /*6c10*/  IMAD R10, R11, R22, RZ ;  /* 0x000000160b0a7224 */ /* 0x000fce00078e02ff */
.L_x_272:
[----:B------:R-:W-:Y:S05]  /*6c20*/  BSYNC B1 ;  /* 0x0000000000017941 */ /* 0x000fea0003800000 */
.L_x_271:
[----:B------:R-:W-:Y:S01]  /*6c30*/  @!P3 IMAD R141, R141, R23, R10 ;  /* 0x000000178d8db224 */ /* 0x000fe200078e020a */
[----:B------:R-:W-:Y:S04]  /*6c40*/  BSSY B1, `(.L_x_273) ;  /* 0x0000006000017945 */ /* 0x000fe80003800000 */
[----:B------:R0:W-:Y:S01]  /*6c50*/  @!P3 STG.E.U8 desc[UR48][R4.64+0xe9], R141 ;  /* 0x0000e98d0400b986 */ /* 0x0001e2000c101130 */
[----:B------:R-:W-:Y:S05]  /*6c60*/  @P2 BRA `(.L_x_274) ;  /* 0x00000000000c2947 */ /* 0x000fea0003800000 */
[----:B------:R-:W1:Y:S02]  /*6c70*/  LDG.E.U8 R162, desc[UR48][R8.64+0xe8] ;  /* 0x0000e83008a27981 */ /* 0x000e64000c1e1100 */
[----:B-1----:R-:W-:-:S05]  /*6c80*/  PRMT R11, R162, 0x8880, RZ ;  /* 0x00008880a20b7816 */ /* 0x002fca00000000ff */
[----:B------:R-:W-:-:S07]  /*6c90*/  IMAD R10, R11, R22, RZ ;  /* 0x000000160b0a7224 */ /* 0x000fce00078e02ff */
.L_x_274:
[----:B------:R-:W-:Y:S05]  /*6ca0*/  BSYNC B1 ;  /* 0x0000000000017941 */ /* 0x000fea0003800000 */
.L_x_273:
[----:B-1----:R-:W-:Y:S01]  /*6cb0*/  @!P2 IMAD R11, R142, R23, R10 ;  /* 0x000000178e0ba224 */ /* 0x002fe200078e020a */
[----:B------:R-:W-:Y:S04]  /*6cc0*/  BSSY B1, `(.L_x_275) ;  /* 0x0000006000017945 */ /* 0x000fe80003800000 */
[----:B------:R1:W-:Y:S01]  /*6cd0*/  @!P2 STG.E.U8 desc[UR48][R6.64+0xe8], R11 ;  /* 0x0000e80b0600a986 */ /* 0x0003e2000c101130 */
[----:B------:R-:W-:Y:S05]  /*6ce0*/  @P6 BRA `(.L_x_276) ;  /* 0x00000000000c6947 */ /* 0x000fea0003800000 */
[----:B------:R-:W1:Y:S02]  /*6cf0*/  LDG.E.U8 R162, desc[UR48][R8.64+0xe9] ;  /* 0x0000e93008a27981 */ /* 0x000e64000c1e1100 */
[----:B-1----:R-:W-:-:S05]  /*6d00*/  PRMT R11, R162, 0x8880, RZ ;  /* 0x00008880a20b7816 */ /* 0x002fca00000000ff */
[----:B------:R-:W-:-:S07]  /*6d10*/  IMAD R10, R11, R22, RZ ;  /* 0x000000160b0a7224 */ /* 0x000fce00078e02ff */
.L_x_276:
[----:B------:R-:W-:Y:S05]  /*6d20*/  BSYNC B1 ;  /* 0x0000000000017941 */ /* 0x000fea0003800000 */
.L_x_275:
[----:B------:R-:W-:Y:S01]  /*6d30*/  @!P6 IMAD R143, R143, R23, R10 ;  /* 0x000000178f8fe224 */ /* 0x000fe200078e020a */
[----:B------:R-:W-:Y:S04]  /*6d40*/  BSSY B1, `(.L_x_277) ;  /* 0x0000006000017945 */ /* 0x000fe80003800000 */
[----:B------:R0:W-:Y:S01]  /*6d50*/  @!P6 STG.E.U8 desc[UR48][R6.64+0xe9], R143 ;  /* 0x0000e98f0600e986 */ /* 0x0001e2000c101130 */
[----:B------:R-:W-:Y:S05]  /*6d60*/  @P4 BRA `(.L_x_278) ;  /* 0x00000000000c4947 */ /* 0x000fea0003800000 */
[----:B------:R-:W1:Y:S02]  /*6d70*/  LDG.E.U8 R162, desc[UR48][R2.64+0xf0] ;  /* 0x0000f03002a27981 */ /* 0x000e64000c1e1100 */
[----:B-1----:R-:W-:-:S05]  /*6d80*/  PRMT R11, R162, 0x8880, RZ ;  /* 0x00008880a20b7816 */ /* 0x002fca00000000ff */
[----:B------:R-:W-:-:S07]  /*6d90*/  IMAD R10, R11, R22, RZ ;  /* 0x000000160b0a7224 */ /* 0x000fce00078e02ff */
.L_x_278:
[----:B------:R-:W-:Y:S05]  /*6da0*/  BSYNC B1 ;  /* 0x0000000000017941 */ /* 0x000fea0003800000 */
.L_x_277:
[----:B------:R-:W-:Y:S01]  /*6db0*/  ISETP.LT.OR P3, PT, R0, 0xf2, !P1 ;  /* 0x000000f20000780c */ /* 0x000fe20004f61670 */
[----:B-1----:R-:W-:Y:S01]  /*6dc0*/  @!P4 IMAD R11, R144, R23, R10 ;  /* 0x00000017900bc224 */ /* 0x002fe200078e020a */
[----:B------:R-:W-:Y:S01]  /*6dd0*/  BSSY B1, `(.L_x_279) ;  /* 0x000000b000017945 */ /* 0x000fe20003800000 */
[C---:B------:R-:W-:Y:S02]  /*6de0*/  ISETP.LT.OR P2, PT, R0.reuse, 0xf1, !P0 ;  /* 0x000000f10000780c */ /* 0x040fe40004741670 */
[C---:B------:R-:W-:Y:S01]  /*6df0*/  ISETP.LT.OR P5, PT, R0.reuse, 0xf2, !P0 ;  /* 0x000000f20000780c */ /* 0x040fe200047a1670 */
[----:B------:R1:W-:Y:S01]  /*6e00*/  @!P4 STG.E.U8 desc[UR48][R4.64+0xf0], R11 ;  /* 0x0000f00b0400c986 */ /* 0x0003e2000c101130 */
[C---:B------:R-:W-:Y:S02]  /*6e10*/  ISETP.LT.OR P4, PT, R0.reuse, 0xf9, !P1 ;  /* 0x000000f90000780c */ /* 0x040fe40004f81670 */
[C---:B------:R-:W-:Y:S02]  /*6e20*/  ISETP.LT.OR P1, PT, R0.reuse, 0xfa, !P1 ;  /* 0x000000fa0000780c */ /* 0x040fe40004f21670 */
[----:B------:R-:W-:-:S02]  /*6e30*/  ISETP.LT.OR P6, PT, R0, 0xf9, !P0 ;  /* 0x000000f90000780c */ /* 0x000fc400047c1670 */
[----:B------:R-:W-:Y:S11]  /*6e40*/  @P3 BRA `(.L_x_280) ;  /* 0x00000000000c3947 */ /* 0x000ff60003800000 */
[----:B------:R-:W1:Y:S02]  /*6e50*/  LDG.E.U8 R162, desc[UR48][R2.64+0xf1] ;  /* 0x0000f13002a27981 */ /* 0x000e64000c1e1100 */
[----:B-1----:R-:W-:-:S05]  /*6e60*/  PRMT R11, R162, 0x8880, RZ ;  /* 0x00008880a20b7816 */ /* 0x002fca00000000ff */
[----:B------:R-:W-:-:S07]  /*6e70*/  IMAD R10, R11, R22, RZ ;  /* 0x000000160b0a7224 */ /* 0x000fce00078e02ff */
.L_x_280:
[----:B------:R-:W-:Y:S05]  /*6e80*/  BSYNC B1 ;  /* 0x0000000000017941 */ /* 0x000fea0003800000 */
.L_x_279:
[----:B------:R-:W-:Y:S01]  /*6e90*/  @!P3 IMAD R145, R145, R23, R10 ;  /* 0x000000179191b224 */ /* 0x000fe200078e020a */
[----:B------:R-:W-:Y:S04]  /*6ea0*/  BSSY B1, `(.L_x_281) ;  /* 0x0000006000017945 */ /* 0x000fe80003800000 */
[----:B------:R0:W-:Y:S01]  /*6eb0*/  @!P3 STG.E.U8 desc[UR48][R4.64+0xf1], R145 ;  /* 0x0000f1910400b986 */ /* 0x0001e2000c101130 */
[----:B------:R-:W-:Y:S05]  /*6ec0*/  @P2 BRA `(.L_x_282) ;  /* 0x00000000000c2947 */ /* 0x000fea0003800000 */
[----:B------:R-:W1:Y:S02]  /*6ed0*/  LDG.E.U8 R162, desc[UR48][R8.64+0xf0] ;  /* 0x0000f03008a27981 */ /* 0x000e64000c1e1100 */
[----:B-1----:R-:W-:-:S05]  /*6ee0*/  PRMT R11, R162, 0x8880, RZ ;  /* 0x00008880a20b7816 */ /* 0x002fca00000000ff */
[----:B------:R-:W-:-:S07]  /*6ef0*/  IMAD R10, R11, R22, RZ ;  /* 0x000000160b0a7224 */ /* 0x000fce00078e02ff */
.L_x_282:
[----:B------:R-:W-:Y:S05]  /*6f00*/  BSYNC B1 ;  /* 0x0000000000017941 */ /* 0x000fea0003800000 */
.L_x_281:
[----:B-1----:R-:W-:Y:S01]  /*6f10*/  @!P2 IMAD R11, R146, R23, R10 ;  /* 0x00000017920ba224 */ /* 0x002fe200078e020a */
[----:B------:R-:W-:Y:S04]  /*6f20*/  BSSY B1, `(.L_x_283) ;  /* 0x0000006000017945 */ /* 0x000fe80003800000 */
[----:B------:R1:W-:Y:S01]  /*6f30*/  @!P2 STG.E.U8 desc[UR48][R6.64+0xf0], R11 ;  /* 0x0000f00b0600a986 */ /* 0x0003e2000c101130 */
[----:B------:R-:W-:Y:S05]  /*6f40*/  @P5 BRA `(.L_x_284) ;  /* 0x00000000000c5947 */ /* 0x000fea0003800000 */
[----:B------:R-:W1:Y:S02]  /*6f50*/  LDG.E.U8 R162, desc[UR48][R8.64+0xf1] ;  /* 0x0000f13008a27981 */ /* 0x000e64000c1e1100 */
[----:B-1----:R-:W-:-:S05]  /*6f60*/  PRMT R11, R162, 0x8880, RZ ;  /* 0x00008880a20b7816 */ /* 0x002fca00000000ff */
[----:B------:R-:W-:-:S07]  /*6f70*/  IMAD R10, R11, R22, RZ ;  /* 0x000000160b0a7224 */ /* 0x000fce00078e02ff */
.L_x_284:
[----:B------:R-:W-:Y:S05]  /*6f80*/  BSYNC B1 ;  /* 0x0000000000017941 */ /* 0x000fea0003800000 */
.L_x_283:
[----:B------:R-:W-:Y:S01]  /*6f90*/  @!P5 IMAD R147, R147, R23, R10 ;  /* 0x000000179393d224 */ /* 0x000fe200078e020a */
[----:B------:R-:W-:Y:S04]  /*6fa0*/  BSSY B1, `(.L_x_285) ;  /* 0x0000006000017945 */ /* 0x000fe80003800000 */
[----:B------:R0:W-:Y:S01]  /*6fb0*/  @!P5 STG.E.U8 desc[UR48][R6.64+0xf1], R147 ;  /* 0x0000f1930600d986 */ /* 0x0001e2000c101130 */
[----:B------:R-:W-:Y:S05]  /*6fc0*/  @P4 BRA `(.L_x_286) ;  /* 0x00000000000c4947 */ /* 0x000fea0003800000 */
[----:B------:R-:W1:Y:S02]  /*6fd0*/  LDG.E.U8 R162, desc[UR48][R2.64+0xf8] ;  /* 0x0000f83002a27981 */ /* 0x000e64000c1e1100 */
[----:B-1----:R-:W-:-:S05]  /*6fe0*/  PRMT R11, R162, 0x8880, RZ ;  /* 0x00008880a20b7816 */ /* 0x002fca00000000ff */
[----:B------:R-:W-:-:S07]  /*6ff0*/  IMAD R10, R11, R22, RZ ;  /* 0x000000160b0a7224 */ /* 0x000fce00078e02ff */
.L_x_286:
[----:B------:R-:W-:Y:S05]  /*7000*/  BSYNC B1 ;  /* 0x0000000000017941 */ /* 0x000fea0003800000 */
.L_x_285:
[----:B-1----:R-:W-:Y:S01]  /*7010*/  @!P4 IMAD R11, R148, R23, R10 ;  /* 0x00000017940bc224 */ /* 0x002fe200078e020a */
[----:B------:R-:W-:Y:S04]  /*7020*/  BSSY B1, `(.L_x_287) ;  /* 0x0000006000017945 */ /* 0x000fe80003800000 */
[----:B------:R1:W-:Y:S01]  /*7030*/  @!P4 STG.E.U8 desc[UR48][R4.64+0xf8], R11 ;  /* 0x0000f80b0400c986 */ /* 0x0003e2000c101130 */
[----:B------:R-:W-:Y:S05]  /*7040*/  @P1 BRA `(.L_x_288) ;  /* 0x00000000000c1947 */ /* 0x000fea0003800000 */
[----:B------:R-:W1:Y:S02]  /*7050*/  LDG.E.U8 R162, desc[UR48][R2.64+0xf9] ;  /* 0x0000f93002a27981 */ /* 0x000e64000c1e1100 */
[----:B-1----:R-:W-:-:S05]  /*7060*/  PRMT R11, R162, 0x8880, RZ ;  /* 0x00008880a20b7816 */ /* 0x002fca00000000ff */
[----:B------:R-:W-:-:S07]  /*7070*/  IMAD R10, R11, R22, RZ ;  /* 0x000000160b0a7224 */ /* 0x000fce00078e02ff */
.L_x_288:
[----:B------:R-:W-:Y:S05]  /*7080*/  BSYNC B1 ;  /* 0x0000000000017941 */ /* 0x000fea0003800000 */
.L_x_287:
[----:B------:R-:W-:Y:S01]  /*7090*/  @!P1 IMAD R149, R149, R23, R10 ;  /* 0x0000001795959224 */ /* 0x000fe200078e020a */
[----:B------:R-:W-:Y:S04]  /*70a0*/  BSSY B1, `(.L_x_289) ;  /* 0x0000006000017945 */ /* 0x000fe80003800000 */
[----:B------:R0:W-:Y:S01]  /*70b0*/  @!P1 STG.E.U8 desc[UR48][R4.64+0xf9], R149 ;  /* 0x0000f99504009986 */ /* 0x0001e2000c101130 */
[----:B------:R-:W-:Y:S05]  /*70c0*/  @P6 BRA `(.L_x_290) ;  /* 0x00000000000c6947 */ /* 0x000fea0003800000 */
[----:B------:R-:W0:Y:S02]  /*70d0*/  LDG.E.U8 R162, desc[UR48][R8.64+0xf8] ;  /* 0x0000f83008a27981 */ /* 0x000e24000c1e1100 */
[----:B0-----:R-:W-:-:S05]  /*70e0*/  PRMT R3, R162, 0x8880, RZ ;  /* 0x00008880a2037816 */ /* 0x001fca00000000ff */
[----:B------:R-:W-:-:S07]  /*70f0*/  IMAD R10, R3, R22, RZ ;  /* 0x00000016030a7224 */ /* 0x000fce00078e02ff */
.L_x_290:
[----:B------:R-:W-:Y:S05]  /*7100*/  BSYNC B1 ;  /* 0x0000000000017941 */ /* 0x000fea0003800000 */
.L_x_289:
[----:B0-----:R-:W-:Y:S01]  /*7110*/  @!P6 IMAD R3, R150, R23, R10 ;  /* 0x000000179603e224 */ /* 0x001fe200078e020a */
[----:B------:R-:W-:Y:S01]  /*7120*/  ISETP.LT.OR P0, PT, R0, 0xfa, !P0 ;  /* 0x000000fa0000780c */ /* 0x000fe20004701670 */
[----:B------:R-:W-:Y:S03]  /*7130*/  BSSY B1, `(.L_x_291) ;  /* 0x0000006000017945 */ /* 0x000fe60003800000 */
[----:B------:R0:W-:Y:S09]  /*7140*/  @!P6 STG.E.U8 desc[UR48][R6.64+0xf8], R3 ;  /* 0x0000f8030600e986 */ /* 0x0001f2000c101130 */
[----:B------:R-:W-:Y:S05]  /*7150*/  @P0 BRA `(.L_x_292) ;  /* 0x00000000000c0947 */ /* 0x000fea0003800000 */
[----:B------:R-:W0:Y:S02]  /*7160*/  LDG.E.U8 R162, desc[UR48][R8.64+0xf9] ;  /* 0x0000f93008a27981 */ /* 0x000e24000c1e1100 */
[----:B0-----:R-:W-:-:S05]  /*7170*/  PRMT R3, R162, 0x8880, RZ ;  /* 0x00008880a2037816 */ /* 0x001fca00000000ff */
[----:B------:R-:W-:-:S07]  /*7180*/  IMAD R10, R3, R22, RZ ;  /* 0x00000016030a7224 */ /* 0x000fce00078e02ff */
.L_x_292:
[----:B------:R-:W-:Y:S05]  /*7190*/  BSYNC B1 ;  /* 0x0000000000017941 */ /* 0x000fea0003800000 */
.L_x_291:
[----:B------:R-:W-:Y:S01]  /*71a0*/  IMAD R151, R151, R23, R10 ;  /* 0x0000001797977224 */ /* 0x000fe200078e020a */
[----:B------:R-:W-:Y:S06]  /*71b0*/  @P0 BRA `(.L_x_293) ;  /* 0x0000001800100947 */ /* 0x000fec0003800000 */
[----:B------:R0:W-:Y:S01]  /*71c0*/  STG.E.U8 desc[UR48][R6.64+0xf9], R151 ;  /* 0x0000f99706007986 */ /* 0x0001e2000c101130 */
[----:B------:R-:W-:Y:S05]  /*71d0*/  BRA `(.L_x_293) ;  /* 0x0000001800087947 */ /* 0x000fea0003800000 */
.L_x_36:
[C---:B------:R-:W-:Y:S02]  /*71e0*/  ISETP.GE.AND P1, PT, R165.reuse, 0x1, PT ;  /* 0x00000001a500780c */ /* 0x040fe40003f26270 */
[----:B------:R-:W-:Y:S02]  /*71f0*/  ISETP.GE.AND P0, PT, R165, 0x9, PT ;  /* 0x00000009a500780c */ /* 0x000fe40003f06270 */
[C---:B------:R-:W-:Y:S02]  /*7200*/  ISETP.LT.OR P3, PT, R0.reuse, 0x1, !P1 ;  /* 0x000000010000780c */ /* 0x040fe40004f61670 */
[C---:B------:R-:W-:Y:S02]  /*7210*/  ISETP.LT.OR P2, PT, R0.reuse, 0x2, !P1 ;  /* 0x000000020000780c */ /* 0x040fe40004f41670 */
[C---:B------:R-:W-:Y:S02]  /*7220*/  ISETP.LT.OR P6, PT, R0.reuse, 0x1, !P0 ;  /* 0x000000010000780c */ /* 0x040fe400047c1670 */
[----:B------:R-:W-:-:S02]  /*7230*/  ISETP.LT.OR P4, PT, R0, 0x2, !P0 ;  /* 0x000000020000780c */ /* 0x000fc40004781670 */
[----:B------:R-:W-:-:S05]  /*7240*/  ISETP.LT.OR P5, PT, R0, 0xa, !P1 ;  /* 0x0000000a0000780c */ /* 0x000fca0004fa1670 */
[-C--:B------:R-:W-:Y:S02]  /*7250*/  @!P3 IMAD R3, R24, R23.reuse, RZ ;  /* 0x000000171803b224 */ /* 0x080fe400078e02ff */
[-C--:B------:R-:W-:Y:S02]  /*7260*/  @!P2 IMAD R25, R25, R23.reuse, RZ ;  /* 0x000000171919a224 */ /* 0x080fe400078e02ff */
[-C--:B------:R-:W-:Y:S01]  /*7270*/  @!P6 IMAD R9, R26, R23.reuse, RZ ;  /* 0x000000171a09e224 */ /* 0x080fe200078e02ff */
[----:B------:R0:W-:Y:S01]  /*7280*/  @!P3 STG.E.U8 desc[UR48][R4.64], R3 ;  /* 0x000000030400b986 */ /* 0x0001e2000c101130 */
[C---:B------:R-:W-:Y:S01]  /*7290*/  ISETP.LT.OR P3, PT, R0.reuse, 0x9, !P1 ;  /* 0x000000090000780c */ /* 0x040fe20004f61670 */
[-C--:B------:R-:W-:Y:S02]  /*72a0*/  @!P4 IMAD R27, R27, R23.reuse, RZ ;  /* 0x000000171b1bc224 */ /* 0x080fe400078e02ff */
[----:B------:R-:W-:Y:S01]  /*72b0*/  @!P5 IMAD R29, R29, R23, RZ ;  /* 0x000000171d1dd224 */ /* 0x000fe200078e02ff */
[----:B------:R-:W-:Y:S01]  /*72c0*/  @!P2 STG.E.U8 desc[UR48][R4.64+0x1], R25 ;  /* 0x000001190400a986 */ /* 0x000fe2000c101130 */
[----:B------:R-:W-:-:S03]  /*72d0*/  ISETP.LT.OR P2, PT, R0, 0x9, !P0 ;  /* 0x000000090000780c */ /* 0x000fc60004741670 */
[----:B------:R1:W-:Y:S01]  /*72e0*/  @!P6 STG.E.U8 desc[UR48][R6.64], R9 ;  /* 0x000000090600e986 */ /* 0x0003e2000c101130 */
[----:B------:R-:W-:-:S03]  /*72f0*/  ISETP.LT.OR P6, PT, R0, 0xa, !P0 ;  /* 0x0000000a0000780c */ /* 0x000fc600047c1670 */
[----:B------:R-:W-:Y:S01]  /*7300*/  @!P4 STG.E.U8 desc[UR48][R6.64+0x1], R27 ;  /* 0x0000011b0600c986 */ /* 0x000fe2000c101130 */
[----:B0-----:R-:W-:Y:S01]  /*7310*/  @!P3 IMAD R3, R28, R23, RZ ;  /* 0x000000171c03b224 */ /* 0x001fe200078e02ff */
[C---:B------:R-:W-:Y:S02]  /*7320*/  ISETP.LT.OR P4, PT, R0.reuse, 0x11, !P1 ;  /* 0x000000110000780c */ /* 0x040fe40004f81670 */
[----:B------:R-:W-:Y:S01]  /*7330*/  @!P5 STG.E.U8 desc[UR48][R4.64+0x9], R29 ;  /* 0x0000091d0400d986 */ /* 0x000fe2000c101130 */
[----:B------:R-:W-:-:S03]  /*7340*/  ISETP.LT.OR P5, PT, R0, 0x11, !P0 ;  /* 0x000000110000780c */ /* 0x000fc600047a1670 */
[----:B------:R0:W-:Y:S01]  /*7350*/  @!P3 STG.E.U8 desc[UR48][R4.64+0x8], R3 ;  /* 0x000008030400b986 */ /* 0x0001e2000c101130 */
[----:B------:R-:W-:Y:S01]  /*7360*/  ISETP.LT.OR P3, PT, R0, 0x12, !P1 ;  /* 0x000000120000780c */ /* 0x000fe20004f61670 */
[-C--:B-1----:R-:W-:Y:S02]  /*7370*/  @!P2 IMAD R9, R30, R23.reuse, RZ ;  /* 0x000000171e09a224 */ /* 0x082fe400078e02ff */
[----:B------:R-:W-:-:S03]  /*7380*/  @!P6 IMAD R31, R31, R23, RZ ;  /* 0x000000171f1fe224 */ /* 0x000fc600078e02ff */
[-C--:B------:R-:W-:Y:S01]  /*7390*/  @!P4 IMAD R11, R32, R23.reuse, RZ ;  /* 0x00000017200bc224 */ /* 0x080fe200078e02ff */
[----:B------:R1:W-:Y:S01]  /*73a0*/  @!P2 STG.E.U8 desc[UR48][R6.64+0x8], R9 ;  /* 0x000008090600a986 */ /* 0x0003e2000c101130 */
[----:B------:R-:W-:Y:S01]  /*73b0*/  ISETP.LT.OR P2, PT, R0, 0x12, !P0 ;  /* 0x000000120000780c */ /* 0x000fe20004741670 */
[-C--:B0-----:R-:W-:Y:S02]  /*73c0*/  @!P5 IMAD R3, R34, R23.reuse, RZ ;  /* 0x000000172203d224 */ /* 0x081fe400078e02ff */
[----:B------:R-:W-:Y:S02]  /*73d0*/  @!P6 STG.E.U8 desc[UR48][R6.64+0x9], R31 ;  /* 0x0000091f0600e986 */ /* 0x000fe4000c101130 */
[----:B------:R-:W-:Y:S01]  /*73e0*/  @!P3 IMAD R33, R33, R23, RZ ;  /* 0x000000172121b224 */ /* 0x000fe200078e02ff */
[C---:B------:R-:W-:Y:S01]  /*73f0*/  ISETP.LT.OR P6, PT, R0.reuse, 0x19, !P1 ;  /* 0x000000190000780c */ /* 0x040fe20004fc1670 */
[----:B------:R-:W-:Y:S01]  /*7400*/  @!P4 STG.E.U8 desc[UR48][R4.64+0x10], R11 ;  /* 0x0000100b0400c986 */ /* 0x000fe2000c101130 */
[----:B------:R-:W-:-:S03]  /*7410*/  ISETP.LT.OR P4, PT, R0, 0x1a, !P1 ;  /* 0x0000001a0000780c */ /* 0x000fc60004f81670 */
[----:B------:R-:W-:Y:S01]  /*7420*/  @!P3 STG.E.U8 desc[UR48][R4.64+0x11], R33 ;  /* 0x000011210400b986 */ /* 0x000fe2000c101130 */
[C---:B------:R-:W-:Y:S01]  /*7430*/  ISETP.LT.OR P3, PT, R0.reuse, 0x19, !P0 ;  /* 0x000000190000780c */ /* 0x040fe20004761670 */
[----:B------:R-:W-:Y:S02]  /*7440*/  @!P2 IMAD R35, R35, R23, RZ ;  /* 0x000000172323a224 */ /* 0x000fe400078e02ff */
[----:B------:R0:W-:Y:S01]  /*7450*/  @!P5 STG.E.U8 desc[UR48][R6.64+0x10], R3 ;  /* 0x000010030600d986 */ /* 0x0001e2000c101130 */
[----:B------:R-:W-:-:S03]  /*7460*/  ISETP.LT.OR P5, PT, R0, 0x1a, !P0 ;  /* 0x0000001a0000780c */ /* 0x000fc600047a1670 */
[-C--:B-1----:R-:W-:Y:S01]  /*7470*/  @!P6 IMAD R9, R36, R23.reuse, RZ ;  /* 0x000000172409e224 */ /* 0x082fe200078e02ff */
[----:B------:R-:W-:Y:S01]  /*7480*/  @!P2 STG.E.U8 desc[UR48][R6.64+0x11], R35 ;  /* 0x000011230600a986 */ /* 0x000fe2000c101130 */
[C---:B------:R-:W-:Y:S01]  /*7490*/  ISETP.LT.OR P2, PT, R0.reuse, 0x21, !P1 ;  /* 0x000000210000780c */ /* 0x040fe20004f41670 */
[-C--:B------:R-:W-:Y:S02]  /*74a0*/  @!P4 IMAD R37, R37, R23.reuse, RZ ;  /* 0x000000172525c224 */ /* 0x080fe400078e02ff */
[----:B------:R1:W-:Y:S01]  /*74b0*/  @!P6 STG.E.U8 desc[UR48][R4.64+0x18], R9 ;  /* 0x000018090400e986 */ /* 0x0003e2000c101130 */
[----:B------:R-:W-:Y:S01]  /*74c0*/  ISETP.LT.OR P6, PT, R0, 0x22, !P1 ;  /* 0x000000220000780c */ /* 0x000fe20004fc1670 */
[-C--:B0-----:R-:W-:Y:S02]  /*74d0*/  @!P3 IMAD R3, R38, R23.reuse, RZ ;  /* 0x000000172603b224 */ /* 0x081fe400078e02ff */
[----:B------:R-:W-:Y:S01]  /*74e0*/  @!P4 STG.E.U8 desc[UR48][R4.64+0x19], R37 ;  /* 0x000019250400c986 */ /* 0x000fe2000c101130 */
[----:B------:R-:W-:Y:S01]  /*74f0*/  @!P5 IMAD R39, R39, R23, RZ ;  /* 0x000000172727d224 */ /* 0x000fe200078e02ff */
[----:B------:R-:W-:-:S02]  /*7500*/  ISETP.LT.OR P4, PT, R0, 0x21, !P0 ;  /* 0x000000210000780c */ /* 0x000fc40004781670 */
[----:B------:R0:W-:Y:S01]  /*7510*/  @!P3 STG.E.U8 desc[UR48][R6.64+0x18], R3 ;  /* 0x000018030600b986 */ /* 0x0001e2000c101130 */
[----:B------:R-:W-:Y:S01]  /*7520*/  ISETP.LT.OR P3, PT, R0, 0x22, !P0 ;  /* 0x000000220000780c */ /* 0x000fe20004761670 */
[-C--:B-1----:R-:W-:Y:S02]  /*7530*/  @!P2 IMAD R9, R40, R23.reuse, RZ ;  /* 0x000000172809a224 */ /* 0x082fe400078e02ff */
[----:B------:R-:W-:Y:S01]  /*7540*/  @!P5 STG.E.U8 desc[UR48][R6.64+0x19], R39 ;  /* 0x000019270600d986 */ /* 0x000fe2000c101130 */
[C---:B------:R-:W-:Y:S01]  /*7550*/  ISETP.LT.OR P5, PT, R0.reuse, 0x29, !P1 ;  /* 0x000000290000780c */ /* 0x040fe20004fa1670 */
[-C--:B------:R-:W-:Y:S02]  /*7560*/  @!P6 IMAD R41, R41, R23.reuse, RZ ;  /* 0x000000172929e224 */ /* 0x080fe400078e02ff */
[----:B------:R1:W-:Y:S01]  /*7570*/  @!P2 STG.E.U8 desc[UR48][R4.64+0x20], R9 ;  /* 0x000020090400a986 */ /* 0x0003e2000c101130 */
[----:B------:R-:W-:Y:S02]  /*7580*/  ISETP.LT.OR P2, PT, R0, 0x2a, !P1 ;  /* 0x0000002a0000780c */ /* 0x000fe40004f41670 */
[-C--:B------:R-:W-:Y:S01]  /*7590*/  @!P4 IMAD R11, R42, R23.reuse, RZ ;  /* 0x000000172a0bc224 */ /* 0x080fe200078e02ff */
[----:B------:R-:W-:Y:S01]  /*75a0*/  @!P6 STG.E.U8 desc[UR48][R4.64+0x21], R41 ;  /* 0x000021290400e986 */ /* 0x000fe2000c101130 */
[----:B------:R-:W-:Y:S01]  /*75b0*/  ISETP.LT.OR P6, PT, R0, 0x29, !P0 ;  /* 0x000000290000780c */ /* 0x000fe200047c1670 */
[----:B------:R-:W-:-:S02]  /*75c0*/  @!P3 IMAD R43, R43, R23, RZ ;  /* 0x000000172b2bb224 */ /* 0x000fc400078e02ff */
[----:B------:R-:W-:Y:S01]  /*75d0*/  @!P4 STG.E.U8 desc[UR48][R6.64+0x20], R11 ;  /* 0x0000200b0600c986 */ /* 0x000fe2000c101130 */
[----:B------:R-:W-:Y:S01]  /*75e0*/  ISETP.LT.OR P4, PT, R0, 0x2a, !P0 ;  /* 0x0000002a0000780c */ /* 0x000fe20004781670 */
[-C--:B0-----:R-:W-:Y:S02]  /*75f0*/  @!P5 IMAD R3, R44, R23.reuse, RZ ;  /* 0x000000172c03d224 */ /* 0x081fe400078e02ff */
[----:B------:R-:W-:Y:S01]  /*7600*/  @!P3 STG.E.U8 desc[UR48][R6.64+0x21], R43 ;  /* 0x0000212b0600b986 */ /* 0x000fe2000c101130 */
[C---:B------:R-:W-:Y:S01]  /*7610*/  ISETP.LT.OR P3, PT, R0.reuse, 0x31, !P1 ;  /* 0x000000310000780c */ /* 0x040fe20004f61670 */
[-C--:B------:R-:W-:Y:S02]  /*7620*/  @!P2 IMAD R45, R45, R23.reuse, RZ ;  /* 0x000000172d2da224 */ /* 0x080fe400078e02ff */
[----:B------:R0:W-:Y:S01]  /*7630*/  @!P5 STG.E.U8 desc[UR48][R4.64+0x28], R3 ;  /* 0x000028030400d986 */ /* 0x0001e2000c101130 */
[----:B------:R-:W-:Y:S01]  /*7640*/  ISETP.LT.OR P5, PT, R0, 0x32, !P1 ;  /* 0x000000320000780c */ /* 0x000fe20004fa1670 */
[----:B-1----:R-:W-:-:S02]  /*7650*/  @!P6 IMAD R9, R46, R23, RZ ;  /* 0x000000172e09e224 */ /* 0x002fc400078e02ff */
[----:B------:R-:W-:Y:S01]  /*7660*/  @!P2 STG.E.U8 desc[UR48][R4.64+0x29], R45 ;  /* 0x0000292d0400a986 */ /* 0x000fe2000c101130 */
[C---:B------:R-:W-:Y:S01]  /*7670*/  ISETP.LT.OR P2, PT, R0.reuse, 0x31, !P0 ;  /* 0x000000310000780c */ /* 0x040fe20004741670 */
[-C--:B------:R-:W-:Y:S02]  /*7680*/  @!P4 IMAD R47, R47, R23.reuse, RZ ;  /* 0x000000172f2fc224 */ /* 0x080fe400078e02ff */
[----:B------:R1:W-:Y:S01]  /*7690*/  @!P6 STG.E.U8 desc[UR48][R6.64+0x28], R9 ;  /* 0x000028090600e986 */ /* 0x0003e2000c101130 */
[----:B------:R-:W-:Y:S01]  /*76a0*/  ISETP.LT.OR P6, PT, R0, 0x32, !P0 ;  /* 0x000000320000780c */ /* 0x000fe200047c1670 */
[-C--:B0-----:R-:W-:Y:S02]  /*76b0*/  @!P3 IMAD R3, R48, R23.reuse, RZ ;  /* 0x000000173003b224 */ /* 0x081fe400078e02ff */
[----:B------:R-:W-:Y:S02]  /*76c0*/  @!P4 STG.E.U8 desc[UR48][R6.64+0x29], R47 ;  /* 0x0000292f0600c986 */ /* 0x000fe4000c101130 */
[-C--:B------:R-:W-:Y:S01]  /*76d0*/  @!P5 IMAD R49, R49, R23.reuse, RZ ;  /* 0x000000173131d224 */ /* 0x080fe200078e02ff */
[C---:B------:R-:W-:Y:S01]  /*76e0*/  ISETP.LT.OR P4, PT, R0.reuse, 0x39, !P1 ;  /* 0x000000390000780c */ /* 0x040fe20004f81670 */
[----:B------:R0:W-:Y:S01]  /*76f0*/  @!P3 STG.E.U8 desc[UR48][R4.64+0x30], R3 ;  /* 0x000030030400b986 */ /* 0x0001e2000c101130 */
[----:B------:R-:W-:Y:S01]  /*7700*/  ISETP.LT.OR P3, PT, R0, 0x3a, !P1 ;  /* 0x0000003a0000780c */ /* 0x000fe20004f61670 */
[----:B-1----:R-:W-:-:S02]  /*7710*/  @!P2 IMAD R9, R50, R23, RZ ;  /* 0x000000173209a224 */ /* 0x002fc400078e02ff */
[----:B------:R-:W-:Y:S01]  /*7720*/  @!P5 STG.E.U8 desc[UR48][R4.64+0x31], R49 ;  /* 0x000031310400d986 */ /* 0x000fe2000c101130 */
[C---:B------:R-:W-:Y:S01]  /*7730*/  ISETP.LT.OR P5, PT, R0.reuse, 0x39, !P0 ;  /* 0x000000390000780c */ /* 0x040fe200047a1670 */
[----:B------:R-:W-:Y:S02]  /*7740*/  @!P6 IMAD R51, R51, R23, RZ ;  /* 0x000000173333e224 */ /* 0x000fe400078e02ff */
[----:B------:R1:W-:Y:S01]  /*7750*/  @!P2 STG.E.U8 desc[UR48][R6.64+0x30], R9 ;  /* 0x000030090600a986 */ /* 0x0003e2000c101130 */
[----:B------:R-:W-:-:S03]  /*7760*/  ISETP.LT.OR P2, PT, R0, 0x3a, !P0 ;  /* 0x0000003a0000780c */ /* 0x000fc60004741670 */
[-C--:B------:R-:W-:Y:S01]  /*7770*/  @!P4 IMAD R11, R52, R23.reuse, RZ ;  /* 0x00000017340bc224 */ /* 0x080fe200078e02ff */
[----:B------:R-:W-:Y:S01]  /*7780*/  @!P6 STG.E.U8 desc[UR48][R6.64+0x31], R51 ;  /* 0x000031330600e986 */ /* 0x000fe2000c101130 */
[C---:B------:R-:W-:Y:S01]  /*7790*/  ISETP.LT.OR P6, PT, R0.reuse, 0x41, !P1 ;  /* 0x000000410000780c */ /* 0x040fe20004fc1670 */
[-C--:B------:R-:W-:Y:S02]  /*77a0*/  @!P3 IMAD R53, R53, R23.reuse, RZ ;  /* 0x000000173535b224 */ /* 0x080fe400078e02ff */
[----:B------:R-:W-:Y:S01]  /*77b0*/  @!P4 STG.E.U8 desc[UR48][R4.64+0x38], R11 ;  /* 0x0000380b0400c986 */ /* 0x000fe2000c101130 */
[----:B------:R-:W-:Y:S01]  /*77c0*/  ISETP.LT.OR P4, PT, R0, 0x42, !P1 ;  /* 0x000000420000780c */ /* 0x000fe20004f81670 */
[-C--:B0-----:R-:W-:Y:S02]  /*77d0*/  @!P5 IMAD R3, R54, R23.reuse, RZ ;  /* 0x000000173603d224 */ /* 0x081fe400078e02ff */
[----:B------:R-:W-:Y:S01]  /*77e0*/  @!P3 STG.E.U8 desc[UR48][R4.64+0x39], R53 ;  /* 0x000039350400b986 */ /* 0x000fe2000c101130 */
[----:B------:R-:W-:Y:S01]  /*77f0*/  ISETP.LT.OR P3, PT, R0, 0x41, !P0 ;  /* 0x000000410000780c */ /* 0x000fe20004761670 */
[----:B------:R-:W-:-:S02]  /*7800*/  @!P2 IMAD R55, R55, R23, RZ ;  /* 0x000000173737a224 */ /* 0x000fc400078e02ff */
[----:B------:R0:W-:Y:S01]  /*7810*/  @!P5 STG.E.U8 desc[UR48][R6.64+0x38], R3 ;  /* 0x000038030600d986 */ /* 0x0001e2000c101130 */
[----:B------:R-:W-:Y:S01]  /*7820*/  ISETP.LT.OR P5, PT, R0, 0x42, !P0 ;  /* 0x000000420000780c */ /* 0x000fe200047a1670 */
[-C--:B-1----:R-:W-:Y:S02]  /*7830*/  @!P6 IMAD R9, R56, R23.reuse, RZ ;  /* 0x000000173809e224 */ /* 0x082fe400078e02ff */
[----:B------:R-:W-:Y:S01]  /*7840*/  @!P2 STG.E.U8 desc[UR48][R6.64+0x39], R55 ;  /* 0x000039370600a986 */ /* 0x000fe2000c101130 */
[C---:B------:R-:W-:Y:S01]  /*7850*/  ISETP.LT.OR P2, PT, R0.reuse, 0x49, !P1 ;  /* 0x000000490000780c */ /* 0x040fe20004f41670 */
[-C--:B------:R-:W-:Y:S02]  /*7860*/  @!P4 IMAD R57, R57, R23.reuse, RZ ;  /* 0x000000173939c224 */ /* 0x080fe400078e02ff */
[----:B------:R1:W-:Y:S01]  /*7870*/  @!P6 STG.E.U8 desc[UR48][R4.64+0x40], R9 ;  /* 0x000040090400e986 */ /* 0x0003e2000c101130 */
[----:B------:R-:W-:Y:S01]  /*7880*/  ISETP.LT.OR P6, PT, R0, 0x4a, !P1 ;  /* 0x0000004a0000780c */ /* 0x000fe20004fc1670 */
[----:B0-----:R-:W-:-:S02]  /*7890*/  @!P3 IMAD R3, R58, R23, RZ ;  /* 0x000000173a03b224 */ /* 0x001fc400078e02ff */
[----:B------:R-:W-:Y:S02]  /*78a0*/  @!P4 STG.E.U8 desc[UR48][R4.64+0x41], R57 ;  /* 0x000041390400c986 */ /* 0x000fe4000c101130 */
[-C--:B------:R-:W-:Y:S01]  /*78b0*/  @!P5 IMAD R59, R59, R23.reuse, RZ ;  /* 0x000000173b3bd224 */ /* 0x080fe200078e02ff */
[C---:B------:R-:W-:Y:S01]  /*78c0*/  ISETP.LT.OR P4, PT, R0.reuse, 0x49, !P0 ;  /* 0x000000490000780c */ /* 0x040fe20004781670 */
[----:B------:R0:W-:Y:S01]  /*78d0*/  @!P3 STG.E.U8 desc[UR48][R6.64+0x40], R3 ;  /* 0x000040030600b986 */ /* 0x0001e2000c101130 */
[----:B------:R-:W-:Y:S01]  /*78e0*/  ISETP.LT.OR P3, PT, R0, 0x4a, !P0 ;  /* 0x0000004a0000780c */ /* 0x000fe20004761670 */
[-C--:B-1----:R-:W-:Y:S02]  /*78f0*/  @!P2 IMAD R9, R60, R23.reuse, RZ ;  /* 0x000000173c09a224 */ /* 0x082fe400078e02ff */
[----:B------:R-:W-:Y:S01]  /*7900*/  @!P5 STG.E.U8 desc[UR48][R6.64+0x41], R59 ;  /* 0x0000413b0600d986 */ /* 0x000fe2000c101130 */
[----:B------:R-:W-:Y:S01]  /*7910*/  ISETP.LT.OR P5, PT, R0, 0x51, !P1 ;  /* 0x000000510000780c */ /* 0x000fe20004fa1670 */
[----:B------:R-:W-:-:S02]  /*7920*/  @!P6 IMAD R61, R61, R23, RZ ;  /* 0x000000173d3de224 */ /* 0x000fc400078e02ff */
        /* <DEDUP_REMOVED lines=163> */
[C---:B------:R-:W-:Y:S01]  /*8360*/  ISETP.LT.OR P5, PT, R0.reuse, 0xba, !P0 ;  /* 0x000000ba0000780c */ /* 0x040fe200047a1670 */
[-C--:B------:R-:W-:Y:S02]  /*8370*/  @!P6 IMAD R117, R117, R23.reuse, RZ ;  /* 0x000000177575e224 */ /* 0x080fe400078e02ff */
[----:B------:R-:W-:Y:S01]  /*8380*/  @!P2 STG.E.U8 desc[UR48][R6.64+0xb1], R115 ;  /* 0x0000b1730600a986 */ /* 0x000fe2000c101130 */
[----:B------:R-:W-:Y:S01]  /*8390*/  ISETP.LT.OR P2, PT, R0, 0xc1, !P1 ;  /* 0x000000c10000780c */ /* 0x000fe20004f41670 */
[-C--:B-1----:R-:W-:Y:S02]  /*83a0*/  @!P4 IMAD R9, R116, R23.reuse, RZ ;  /* 0x000000177409c224 */ /* 0x082fe400078e02ff */
[----:B------:R-:W-:Y:S01]  /*83b0*/  @!P6 STG.E.U8 desc[UR48][R4.64+0xb9], R117 ;  /* 0x0000b9750400e986 */ /* 0x000fe2000c101130 */
[----:B------:R-:W-:Y:S01]  /*83c0*/  ISETP.LT.OR P6, PT, R0, 0xc1, !P0 ;  /* 0x000000c10000780c */ /* 0x000fe200047c1670 */
[----:B0-----:R-:W-:-:S02]  /*83d0*/  @!P3 IMAD R3, R118, R23, RZ ;  /* 0x000000177603b224 */ /* 0x001fc400078e02ff */
[----:B------:R0:W-:Y:S02]  /*83e0*/  @!P4 STG.E.U8 desc[UR48][R4.64+0xb8], R9 ;  /* 0x0000b8090400c986 */ /* 0x0001e4000c101130 */
[-C--:B------:R-:W-:Y:S01]  /*83f0*/  @!P5 IMAD R119, R119, R23.reuse, RZ ;  /* 0x000000177777d224 */ /* 0x080fe200078e02ff */
[C---:B------:R-:W-:Y:S01]  /*8400*/  ISETP.LT.OR P4, PT, R0.reuse, 0xc2, !P1 ;  /* 0x000000c20000780c */ /* 0x040fe20004f81670 */
[----:B------:R1:W-:Y:S01]  /*8410*/  @!P3 STG.E.U8 desc[UR48][R6.64+0xb8], R3 ;  /* 0x0000b8030600b986 */ /* 0x0003e2000c101130 */
[----:B------:R-:W-:Y:S01]  /*8420*/  ISETP.LT.OR P3, PT, R0, 0xc9, !P1 ;  /* 0x000000c90000780c */ /* 0x000fe20004f61670 */
[-C--:B------:R-:W-:Y:S02]  /*8430*/  @!P2 IMAD R11, R120, R23.reuse, RZ ;  /* 0x00000017780ba224 */ /* 0x080fe400078e02ff */
[----:B------:R-:W-:Y:S01]  /*8440*/  @!P5 STG.E.U8 desc[UR48][R6.64+0xb9], R119 ;  /* 0x0000b9770600d986 */ /* 0x000fe2000c101130 */
[----:B------:R-:W-:Y:S01]  /*8450*/  ISETP.LT.OR P5, PT, R0, 0xc2, !P0 ;  /* 0x000000c20000780c */ /* 0x000fe200047a1670 */
[----:B0-----:R-:W-:-:S02]  /*8460*/  @!P6 IMAD R9, R122, R23, RZ ;  /* 0x000000177a09e224 */ /* 0x001fc400078e02ff */
[----:B------:R0:W-:Y:S01]  /*8470*/  @!P2 STG.E.U8 desc[UR48][R4.64+0xc0], R11 ;  /* 0x0000c00b0400a986 */ /* 0x0001e2000c101130 */
[----:B------:R-:W-:-:S03]  /*8480*/  ISETP.LT.OR P2, PT, R0, 0xca, !P1 ;  /* 0x000000ca0000780c */ /* 0x000fc60004f41670 */
[-C--:B------:R-:W-:Y:S02]  /*8490*/  @!P4 IMAD R121, R121, R23.reuse, RZ ;  /* 0x000000177979c224 */ /* 0x080fe400078e02ff */
[----:B-1----:R-:W-:-:S03]  /*84a0*/  @!P3 IMAD R3, R124, R23, RZ ;  /* 0x000000177c03b224 */ /* 0x002fc600078e02ff */
[----:B------:R-:W-:Y:S01]  /*84b0*/  @!P4 STG.E.U8 desc[UR48][R4.64+0xc1], R121 ;  /* 0x0000c1790400c986 */ /* 0x000fe2000c101130 */
[C---:B------:R-:W-:Y:S01]  /*84c0*/  ISETP.LT.OR P4, PT, R0.reuse, 0xc9, !P0 ;  /* 0x000000c90000780c */ /* 0x040fe20004781670 */
[-C--:B------:R-:W-:Y:S02]  /*84d0*/  @!P5 IMAD R123, R123, R23.reuse, RZ ;  /* 0x000000177b7bd224 */ /* 0x080fe400078e02ff */
[----:B------:R1:W-:Y:S01]  /*84e0*/  @!P6 STG.E.U8 desc[UR48][R6.64+0xc0], R9 ;  /* 0x0000c0090600e986 */ /* 0x0003e2000c101130 */
[C---:B------:R-:W-:Y:S01]  /*84f0*/  ISETP.LT.OR P6, PT, R0.reuse, 0xca, !P0 ;  /* 0x000000ca0000780c */ /* 0x040fe200047c1670 */
[----:B------:R-:W-:Y:S02]  /*8500*/  @!P2 IMAD R125, R125, R23, RZ ;  /* 0x000000177d7da224 */ /* 0x000fe400078e02ff */
[----:B------:R-:W-:Y:S01]  /*8510*/  @!P5 STG.E.U8 desc[UR48][R6.64+0xc1], R123 ;  /* 0x0000c17b0600d986 */ /* 0x000fe2000c101130 */
[----:B------:R-:W-:-:S03]  /*8520*/  ISETP.LT.OR P5, PT, R0, 0xd1, !P1 ;  /* 0x000000d10000780c */ /* 0x000fc60004fa1670 */
[----:B------:R2:W-:Y:S01]  /*8530*/  @!P3 STG.E.U8 desc[UR48][R4.64+0xc8], R3 ;  /* 0x0000c8030400b986 */ /* 0x0005e2000c101130 */
        /* <DEDUP_REMOVED lines=13> */
[-C--:B--2---:R-:W-:Y:S02]  /*8610*/  @!P2 IMAD R3, R130, R23.reuse, RZ ;  /* 0x000000178203a224 */ /* 0x084fe400078e02ff */
[----:B------:R-:W-:Y:S01]  /*8620*/  @!P3 STG.E.U8 desc[UR48][R4.64+0xd1], R129 ;  /* 0x0000d1810400b986 */ /* 0x000fe2000c101130 */
[----:B------:R-:W-:Y:S01]  /*8630*/  ISETP.LT.OR P3, PT, R0, 0xd9, !P0 ;  /* 0x000000d90000780c */ /* 0x000fe20004761670 */
[----:B------:R-:W-:-:S02]  /*8640*/  @!P4 IMAD R131, R131, R23, RZ ;  /* 0x000000178383c224 */ /* 0x000fc400078e02ff */
        /* <DEDUP_REMOVED lines=12> */
[----:B------:R-:W-:Y:S01]  /*8710*/  @!P3 STG.E.U8 desc[UR48][R6.64+0xd8], R9 ;  /* 0x0000d8090600b986 */ /* 0x000fe2000c101130 */
        /* <DEDUP_REMOVED lines=10> */
[----:B------:R-:W-:Y:S02]  /*87c0*/  @!P3 IMAD R139, R139, R23, RZ ;  /* 0x000000178b8bb224 */ /* 0x000fe400078e02ff */
[----:B------:R0:W-:Y:S01]  /*87d0*/  @!P5 STG.E.U8 desc[UR48][R6.64+0xe0], R11 ;  /* 0x0000e00b0600d986 */ /* 0x0001e2000c101130 */
[----:B------:R-:W-:-:S03]  /*87e0*/  ISETP.LT.OR P5, PT, R0, 0xe9, !P0 ;  /* 0x000000e90000780c */ /* 0x000fc600047a1670 */
[----:B------:R-:W-:Y:S01]  /*87f0*/  @!P3 STG.E.U8 desc[UR48][R6.64+0xe1], R139 ;  /* 0x0000e18b0600b986 */ /* 0x000fe2000c101130 */
[----:B------:R-:W-:Y:S01]  /*8800*/  ISETP.LT.OR P3, PT, R0, 0xf1, !P1 ;  /* 0x000000f10000780c */ /* 0x000fe20004f61670 */
[-C--:B-1----:R-:W-:Y:S02]  /*8810*/  @!P2 IMAD R3, R140, R23.reuse, RZ ;  /* 0x000000178c03a224 */ /* 0x082fe400078e02ff */
[-C--:B------:R-:W-:Y:S02]  /*8820*/  @!P4 IMAD R141, R141, R23.reuse, RZ ;  /* 0x000000178d8dc224 */ /* 0x080fe400078e02ff */
[-C--:B------:R-:W-:Y:S01]  /*8830*/  @!P6 IMAD R143, R143, R23.reuse, RZ ;  /* 0x000000178f8fe224 */ /* 0x080fe200078e02ff */
[----:B------:R1:W-:Y:S01]  /*8840*/  @!P2 STG.E.U8 desc[UR48][R4.64+0xe8], R3 ;  /* 0x0000e8030400a986 */ /* 0x0003e2000c101130 */
[----:B------:R-:W-:Y:S02]  /*8850*/  ISETP.LT.OR P2, PT, R0, 0xf2, !P1 ;  /* 0x000000f20000780c */ /* 0x000fe40004f41670 */
[----:B------:R-:W-:Y:S01]  /*8860*/  @!P5 IMAD R9, R142, R23, RZ ;  /* 0x000000178e09d224 */ /* 0x000fe200078e02ff */
[----:B------:R-:W-:Y:S01]  /*8870*/  @!P4 STG.E.U8 desc[UR48][R4.64+0xe9], R141 ;  /* 0x0000e98d0400c986 */ /* 0x000fe2000c101130 */
[----:B------:R-:W-:-:S02]  /*8880*/  ISETP.LT.OR P4, PT, R0, 0xf2, !P0 ;  /* 0x000000f20000780c */ /* 0x000fc40004781670 */
[----:B0-----:R-:W-:Y:S01]  /*8890*/  @!P3 IMAD R11, R144, R23, RZ ;  /* 0x00000017900bb224 */ /* 0x001fe200078e02ff */
[----:B------:R-:W-:Y:S01]  /*88a0*/  @!P5 STG.E.U8 desc[UR48][R6.64+0xe8], R9 ;  /* 0x0000e8090600d986 */ /* 0x000fe2000c101130 */
[----:B------:R-:W-:-:S03]  /*88b0*/  ISETP.LT.OR P5, PT, R0, 0xf1, !P0 ;  /* 0x000000f10000780c */ /* 0x000fc600047a1670 */
[----:B------:R-:W-:Y:S01]  /*88c0*/  @!P6 STG.E.U8 desc[UR48][R6.64+0xe9], R143 ;  /* 0x0000e98f0600e986 */ /* 0x000fe2000c101130 */
[C---:B------:R-:W-:Y:S01]  /*88d0*/  ISETP.LT.OR P6, PT, R0.reuse, 0xf9, !P0 ;  /* 0x000000f90000780c */ /* 0x040fe200047c1670 */
[-C--:B------:R-:W-:Y:S01]  /*88e0*/  @!P2 IMAD R145, R145, R23.reuse, RZ ;  /* 0x000000179191a224 */ /* 0x080fe200078e02ff */
[C---:B------:R-:W-:Y:S01]  /*88f0*/  ISETP.LT.OR P0, PT, R0.reuse, 0xfa, !P0 ;  /* 0x000000fa0000780c */ /* 0x040fe20004701670 */
[----:B------:R0:W-:Y:S01]  /*8900*/  @!P3 STG.E.U8 desc[UR48][R4.64+0xf0], R11 ;  /* 0x0000f00b0400b986 */ /* 0x0001e2000c101130 */
[C---:B------:R-:W-:Y:S01]  /*8910*/  ISETP.LT.OR P3, PT, R0.reuse, 0xf9, !P1 ;  /* 0x000000f90000780c */ /* 0x040fe20004f61670 */
[-C--:B------:R-:W-:Y:S01]  /*8920*/  @!P4 IMAD R147, R147, R23.reuse, RZ ;  /* 0x000000179393c224 */ /* 0x080fe200078e02ff */
[----:B------:R-:W-:Y:S01]  /*8930*/  ISETP.LT.OR P1, PT, R0, 0xfa, !P1 ;  /* 0x000000fa0000780c */ /* 0x000fe20004f21670 */
[----:B------:R2:W-:Y:S02]  /*8940*/  @!P2 STG.E.U8 desc[UR48][R4.64+0xf1], R145 ;  /* 0x0000f1910400a986 */ /* 0x0005e4000c101130 */
[----:B-1----:R-:W-:-:S02]  /*8950*/  @!P5 IMAD R3, R146, R23, RZ ;  /* 0x000000179203d224 */ /* 0x002fc400078e02ff */
[----:B------:R2:W-:Y:S02]  /*8960*/  @!P4 STG.E.U8 desc[UR48][R6.64+0xf1], R147 ;  /* 0x0000f1930600c986 */ /* 0x0005e4000c101130 */
[-C--:B0-----:R-:W-:Y:S02]  /*8970*/  @!P6 IMAD R11, R150, R23.reuse, RZ ;  /* 0x00000017960be224 */ /* 0x081fe400078e02ff */
[----:B------:R2:W-:Y:S02]  /*8980*/  @!P5 STG.E.U8 desc[UR48][R6.64+0xf0], R3 ;  /* 0x0000f0030600d986 */ /* 0x0005e4000c101130 */
[-C--:B------:R-:W-:Y:S02]  /*8990*/  @!P3 IMAD R9, R148, R23.reuse, RZ ;  /* 0x000000179409b224 */ /* 0x080fe400078e02ff */
[-C--:B------:R-:W-:Y:S02]  /*89a0*/  @!P1 IMAD R149, R149, R23.reuse, RZ ;  /* 0x0000001795959224 */ /* 0x080fe400078e02ff */
[----:B------:R-:W-:Y:S01]  /*89b0*/  @!P0 IMAD R151, R151, R23, RZ ;  /* 0x0000001797978224 */ /* 0x000fe200078e02ff */
[----:B------:R2:W-:Y:S04]  /*89c0*/  @!P3 STG.E.U8 desc[UR48][R4.64+0xf8], R9 ;  /* 0x0000f8090400b986 */ /* 0x0005e8000c101130 */
[----:B------:R2:W-:Y:S04]  /*89d0*/  @!P1 STG.E.U8 desc[UR48][R4.64+0xf9], R149 ;  /* 0x0000f99504009986 */ /* 0x0005e8000c101130 */
[----:B------:R2:W-:Y:S04]  /*89e0*/  @!P6 STG.E.U8 desc[UR48][R6.64+0xf8], R11 ;  /* 0x0000f80b0600e986 */ /* 0x0005e8000c101130 */
[----:B------:R2:W-:Y:S02]  /*89f0*/  @!P0 STG.E.U8 desc[UR48][R6.64+0xf9], R151 ;  /* 0x0000f99706008986 */ /* 0x0005e4000c101130 */
.L_x_293:
[----:B------:R-:W-:Y:S05]  /*8a00*/  BSYNC B0 ;  /* 0x0000000000007941 */ /* 0x000fea0003800000 */
.L_x_35:
[----:B------:R-:W-:Y:S01]  /*8a10*/  IMAD.U32 R2, RZ, RZ, UR38 ;  /* 0x00000026ff027e24 */ /* 0x000fe2000f8e00ff */
[----:B------:R-:W-:Y:S01]  /*8a20*/  ULDC.64 UR4, c[0x0][0x650] ;  /* 0x0001940000047ab9 */ /* 0x000fe20000000a00 */
[----:B------:R-:W-:Y:S01]  /*8a30*/  IMAD.U32 R0, RZ, RZ, UR40 ;  /* 0x00000028ff007e24 */ /* 0x000fe2000f8e00ff */
[----:B------:R1:W-:Y:S01]  /*8a40*/  SYNCS.ARRIVE.TRANS64.A1T0 RZ, [R160+UR45], RZ ;  /* 0x000000ffa0ff79a7 */ /* 0x0003e2000810002d */
[----:B0-2---:R-:W-:Y:S01]  /*8a50*/  IMAD.U32 R3, RZ, RZ, UR39 ;  /* 0x00000027ff037e24 */ /* 0x005fe2000f8e00ff */
[C---:B------:R-:W-:Y:S01]  /*8a60*/  LEA R16, P0, R2.reuse, R16, 0x1 ;  /* 0x0000001002107211 */ /* 0x040fe200078008ff */
[----:B------:R-:W-:Y:S02]  /*8a70*/  IMAD.MOV.U32 R19, RZ, RZ, -0x1 ;  /* 0xffffffffff137424 */ /* 0x000fe400078e00ff */
[----:B------:R-:W-:Y:S01]  /*8a80*/  IMAD.MOV.U32 R18, RZ, RZ, -0x1 ;  /* 0xffffffffff127424 */ /* 0x000fe200078e00ff */
[----:B------:R-:W-:Y:S01]  /*8a90*/  LEA.HI.X R17, R2, R17, R0, 0x1, P0 ;  /* 0x0000001102117211 */ /* 0x000fe200000f0c00 */
[----:B------:R-:W-:Y:S01]  /*8aa0*/  IMAD.MOV.U32 R2, RZ, RZ, -0x1 ;  /* 0xffffffffff027424 */ /* 0x000fe200078e00ff */
[----:B------:R-:W-:-:S02]  /*8ab0*/  ISETP.GE.U32.AND P0, PT, R16, UR4, PT ;  /* 0x0000000410007c0c */ /* 0x000fc4000bf06070 */
[----:B------:R-:W-:Y:S02]  /*8ac0*/  PRMT R0, RZ, 0x7610, R0 ;  /* 0x00007610ff007816 */ /* 0x000fe40000000000 */
[----:B------:R-:W-:-:S13]  /*8ad0*/  ISETP.GE.U32.AND.EX P0, PT, R17, UR5, PT, P0 ;  /* 0x0000000511007c0c */ /* 0x000fda000bf06100 */
[----:B-1----:R-:W-:Y:S05]  /*8ae0*/  @P0 BRA `(.L_x_294) ;  /* 0x00000004008c0947 */ /* 0x002fea0003800000 */
[----:B------:R-:W0:Y:S01]  /*8af0*/  S2UR UR7, SR_CTAID.X ;  /* 0x00000000000779c3 */ /* 0x000e220000002500 */
[----:B------:R-:W-:Y:S01]  /*8b00*/  ULDC.64 UR4, c[0x0][0x628] ;  /* 0x00018a0000047ab9 */ /* 0x000fe20000000a00 */
[----:B------:R-:W-:Y:S01]  /*8b10*/  ULDC UR6, c[0x0][0x150] ;  /* 0x0000540000067ab9 */ /* 0x000fe20000000800 */
[----:B------:R-:W-:Y:S01]  /*8b20*/  ISETP.NE.U32.AND P0, PT, RZ, UR4, PT ;  /* 0x00000004ff007c0c */ /* 0x000fe2000bf05070 */
[----:B------:R-:W-:Y:S01]  /*8b30*/  ULDC UR15, c[0x0][0x630] ;  /* 0x00018c00000f7ab9 */ /* 0x000fe20000000800 */
[C---:B------:R-:W-:Y:S01]  /*8b40*/  R2UR UR16, R16.reuse ;  /* 0x00000000101072ca */ /* 0x040fe200000e0000 */
[----:B------:R-:W-:Y:S01]  /*8b50*/  ULDC UR18, c[0x0][0x154] ;  /* 0x0000550000127ab9 */ /* 0x000fe20000000800 */
[----:B------:R-:W-:Y:S01]  /*8b60*/  ISETP.NE.AND.EX P0, PT, RZ, UR5, PT, P0 ;  /* 0x00000005ff007c0c */ /* 0x000fe2000bf05300 */
[----:B------:R-:W1:Y:S01]  /*8b70*/  S2UR UR19, SR_CTAID.Y ;  /* 0x00000000001379c3 */ /* 0x000e620000002600 */
[----:B------:R-:W-:Y:S02]  /*8b80*/  R2UR UR17, R17 ;  /* 0x00000000111172ca */ /* 0x000fe400000e0000 */
[----:B------:R-:W-:-:S02]  /*8b90*/  R2UR UR12, R16 ;  /* 0x00000000100c72ca */ /* 0x000fc400000e0000 */
[----:B------:R-:W-:Y:S02]  /*8ba0*/  R2UR UR13, R17 ;  /* 0x00000000110d72ca */ /* 0x000fe400000e0000 */
[----:B0-----:R-:W-:-:S05]  /*8bb0*/  I2FP.F32.U32 R0, UR7 ;  /* 0x0000000700007c45 */ /* 0x001fca0008201000 */
[----:B------:R-:W-:-:S04]  /*8bc0*/  FMUL R0, R0, UR6 ;  /* 0x0000000600007c20 */ /* 0x000fc80008400000 */
[----:B------:R0:W2:Y:S01]  /*8bd0*/  F2I.U32.TRUNC.NTZ R2, R0 ;  /* 0x0000000000027305 */ /* 0x0000a2000020f000 */
[----:B-1----:R-:W-:Y:S05]  /*8be0*/  @!P0 BRA `(.L_x_295) ;  /* 0x0000000000308947 */ /* 0x002fea0003800000 */
        /* <DEDUP_REMOVED lines=12> */
.L_x_295:
[----:B------:R-:W-:Y:S01]  /*8cb0*/  USHF.R.U64 UR6, UR12, UR15, UR13 ;  /* 0x0000000f0c067299 */ /* 0x000fe2000800120d */
[----:B0-----:R-:W-:Y:S01]  /*8cc0*/  I2FP.F32.U32 R0, UR19 ;  /* 0x0000001300007c45 */ /* 0x001fe20008201000 */
[----:B------:R-:W-:Y:S01]  /*8cd0*/  USHF.R.U32.HI UR4, URZ, UR15, UR13 ;  /* 0x0000000f3f047299 */ /* 0x000fe2000801160d */
[----:B--2---:R-:W-:Y:S01]  /*8ce0*/  R2UR UR14, R2 ;  /* 0x00000000020e72ca */ /* 0x004fe200000e0000 */
[----:B------:R-:W-:Y:S02]  /*8cf0*/  UIADD3 UR12, UP0, URZ, -UR6, URZ ;  /* 0x800000063f0c7290 */ /* 0x000fe4000ff1e03f */
[----:B------:R-:W-:Y:S01]  /*8d00*/  FMUL R0, R0, UR18 ;  /* 0x0000001200007c20 */ /* 0x000fe20008400000 */
[----:B------:R-:W-:Y:S01]  /*8d10*/  ULDC.64 UR8, c[0x0][0x620] ;  /* 0x0001880000087ab9 */ /* 0x000fe20000000a00 */
[----:B------:R-:W-:Y:S01]  /*8d20*/  UIADD3.X UR4, URZ, ~UR4, URZ, UP0, !UPT ;  /* 0x800000043f047290 */ /* 0x000fe200087fe43f */
[----:B------:R-:W-:Y:S01]  /*8d30*/  UMOV UR10, UR16 ;  /* 0x00000010000a7c82 */ /* 0x000fe20008000000 */
[----:B------:R-:W-:-:S02]  /*8d40*/  UMOV UR11, UR17 ;  /* 0x00000011000b7c82 */ /* 0x000fc40008000000 */
[----:B------:R-:W0:Y:S01]  /*8d50*/  F2I.U32.TRUNC.NTZ R0, R0 ;  /* 0x0000000000007305 */ /* 0x000e22000020f000 */
[----:B------:R-:W-:Y:S02]  /*8d60*/  UIMAD UR4, UR4, UR8, URZ ;  /* 0x00000008040472a4 */ /* 0x000fe4000f8e023f */
[----:B------:R-:W-:Y:S02]  /*8d70*/  UIMAD.WIDE.U32 UR10, UR12, UR8, UR10 ;  /* 0x000000080c0a72a5 */ /* 0x000fe4000f8e000a */
[----:B------:R-:W-:Y:S01]  /*8d80*/  UIMAD UR12, UR12, UR9, UR4 ;  /* 0x000000090c0c72a4 */ /* 0x000fe2000f8e0204 */
[----:B------:R-:W-:Y:S01]  /*8d90*/  ULDC UR13, c[0x0][0x618] ;  /* 0x00018600000d7ab9 */ /* 0x000fe20000000800 */
[----:B------:R-:W-:Y:S02]  /*8da0*/  ULDC UR22, c[0x0][0x658] ;  /* 0x0001960000167ab9 */ /* 0x000fe40000000800 */
[----:B------:R-:W-:Y:S01]  /*8db0*/  UIADD3 UR12, UR11, UR12, URZ ;  /* 0x0000000c0b0c7290 */ /* 0x000fe2000fffe03f */
[----:B------:R-:W-:Y:S01]  /*8dc0*/  UMOV UR18, 0xffffffff ;  /* 0xffffffff00127882 */ /* 0x000fe20000000000 */
[----:B------:R-:W-:Y:S01]  /*8dd0*/  ULDC.64 UR4, c[0x0][0x640] ;  /* 0x0001900000047ab9 */ /* 0x000fe20000000a00 */
[----:B------:R-:W-:Y:S01]  /*8de0*/  USHF.L.U32 UR18, UR18, UR22, URZ ;  /* 0x0000001612127299 */ /* 0x000fe2000800063f */
[----:B------:R-:W-:Y:S01]  /*8df0*/  ISETP.NE.U32.AND P0, PT, RZ, UR4, PT ;  /* 0x00000004ff007c0c */ /* 0x000fe2000bf05070 */
[----:B------:R-:W-:Y:S01]  /*8e00*/  USHF.R.U64 UR10, UR10, UR13, UR12 ;  /* 0x0000000d0a0a7299 */ /* 0x000fe2000800120c */
[----:B0-----:R-:W-:Y:S01]  /*8e10*/  R2UR UR16, R0 ;  /* 0x00000000001072ca */ /* 0x001fe200000e0000 */
[----:B------:R-:W-:Y:S01]  /*8e20*/  USHF.R.U32.HI UR12, URZ, UR13, UR12 ;  /* 0x0000000d3f0c7299 */ /* 0x000fe2000801160c */
[----:B------:R-:W-:Y:S01]  /*8e30*/  ISETP.NE.AND.EX P0, PT, RZ, UR5, PT, P0 ;  /* 0x00000005ff007c0c */ /* 0x000fe2000bf05300 */
[----:B------:R-:W-:Y:S01]  /*8e40*/  ULDC UR17, c[0x0][0x608] ;  /* 0x0001820000117ab9 */ /* 0x000fe20000000800 */
[----:B------:R-:W-:-:S02]  /*8e50*/  ULOP3.LUT UR23, URZ, UR18, URZ, 0x33, !UPT ;  /* 0x000000123f177292 */ /* 0x000fc4000f8e333f */
[----:B------:R-:W-:Y:S02]  /*8e60*/  USHF.R.U64 UR18, UR10, UR17, UR12 ;  /* 0x000000110a127299 */ /* 0x000fe4000800120c */
[----:B------:R-:W-:Y:S01]  /*8e70*/  USHF.R.U32.HI UR12, URZ, UR17, UR12 ;  /* 0x000000113f0c7299 */ /* 0x000fe2000801160c */
[----:B------:R-:W-:Y:S01]  /*8e80*/  UMOV UR20, 0x1 ;  /* 0x0000000100147882 */ /* 0x000fe20000000000 */
[----:B------:R-:W-:Y:S02]  /*8e90*/  UIADD3 UR14, -UR14, URZ, URZ ;  /* 0x0000003f0e0e7290 */ /* 0x000fe4000fffe13f */
[----:B------:R-:W-:Y:S02]  /*8ea0*/  USHF.L.U32 UR11, UR20, UR22, URZ ;  /* 0x00000016140b7299 */ /* 0x000fe4000800063f */
[----:B------:R-:W-:Y:S01]  /*8eb0*/  USHF.R.U64 UR20, UR18, UR22, UR12 ;  /* 0x0000001612147299 */ /* 0x000fe2000800120c */
[----:B------:R-:W-:Y:S01]  /*8ec0*/  ULDC UR15, c[0x0][0x144] ;  /* 0x00005100000f7ab9 */ /* 0x000fe20000000800 */
[----:B------:R-:W-:Y:S01]  /*8ed0*/  ULDC UR8, c[0x0][0x600] ;  /* 0x0001800000087ab9 */ /* 0x000fe20000000800 */
[----:B------:R-:W-:-:S02]  /*8ee0*/  UIADD3 UR21, -UR16, URZ, URZ ;  /* 0x0000003f10157290 */ /* 0x000fc4000fffe13f */
[----:B------:R-:W-:Y:S02]  /*8ef0*/  USHF.R.U32.HI UR17, URZ, UR22, UR12 ;  /* 0x000000163f117299 */ /* 0x000fe4000801160c */
[----:B------:R-:W-:Y:S02]  /*8f00*/  UIADD3 UR9, UR8, -0x1, URZ ;  /* 0xffffffff08097890 */ /* 0x000fe4000fffe03f */
[----:B------:R-:W-:Y:S01]  /*8f10*/  UIMAD UR22, UR15, UR14, UR7 ;  /* 0x0000000e0f1672a4 */ /* 0x000fe2000f8e0207 */
[----:B------:R-:W-:Y:S01]  /*8f20*/  ULDC UR26, c[0x0][0x148] ;  /* 0x00005200001a7ab9 */ /* 0x000fe20000000800 */
[----:B------:R-:W-:Y:S01]  /*8f30*/  ULDC UR24, c[0x0][0x648] ;  /* 0x0001920000187ab9 */ /* 0x000fe20000000800 */
[----:B------:R-:W-:Y:S01]  /*8f40*/  ULDC UR25, c[0x0][0x638] ;  /* 0x00018e0000197ab9 */ /* 0x000fe20000000800 */
        /* <DEDUP_REMOVED lines=12> */
.L_x_296:
[----:B------:R-:W-:Y:S01]  /*9010*/  UISETP.NE.AND UP0, UPT, UR41, URZ, UPT ;  /* 0x0000003f2900728c */ /* 0x000fe2000bf05270 */
[----:B------:R-:W-:Y:S01]  /*9020*/  IMAD.MOV.U32 R0, RZ, RZ, 0x1 ;  /* 0x00000001ff007424 */ /* 0x000fe200078e00ff */
[----:B------:R-:W-:Y:S01]  /*9030*/  USHF.R.U64 UR4, UR16, UR24, UR17 ;  /* 0x0000001810047299 */ /* 0x000fe20008001211 */
[----:B------:R-:W-:Y:S01]  /*9040*/  IMAD.U32 R2, RZ, RZ, UR6 ;  /* 0x00000006ff027e24 */ /* 0x000fe2000f8e00ff */
[----:B------:R-:W-:Y:S02]  /*9050*/  ULOP3.LUT UR18, UR18, UR23, URZ, 0xc0, !UPT ;  /* 0x0000001712127292 */ /* 0x000fe4000f8ec03f */
[----:B------:R-:W-:Y:S02]  /*9060*/  UIADD3 UR5, -UR4, URZ, URZ ;  /* 0x0000003f04057290 */ /* 0x000fe4000fffe13f */
[----:B------:R-:W-:Y:S02]  /*9070*/  ULOP3.LUT UR9, UR10, UR9, URZ, 0xc0, !UPT ;  /* 0x000000090a097292 */ /* 0x000fe4000f8ec03f */
[----:B------:R-:W-:-:S02]  /*9080*/  UIMAD UR4, UR11, UR4, UR18 ;  /* 0x000000040b0472a4 */ /* 0x000fc4000f8e0212 */
[----:B------:R-:W-:Y:S02]  /*9090*/  @UP0 UIMAD UR22, UR26, UR21, UR19 ;  /* 0x000000151a1602a4 */ /* 0x000fe4000f8e0213 */
[----:B------:R-:W-:Y:S01]  /*90a0*/  UIMAD UR5, UR5, UR25, UR20 ;  /* 0x00000019050572a4 */ /* 0x000fe2000f8e0214 */
[----:B------:R-:W-:Y:S02]  /*90b0*/  ULDC UR7, c[0x0][0x610] ;  /* 0x0001840000077ab9 */ /* 0x000fe40000000800 */
[----:B------:R-:W-:Y:S02]  /*90c0*/  UIMAD UR4, UR4, UR7, UR22 ;  /* 0x00000007040472a4 */ /* 0x000fe4000f8e0216 */
[----:B------:R-:W-:-:S04]  /*90d0*/  UIMAD UR5, UR5, UR8, UR9 ;  /* 0x00000008050572a4 */ /* 0x000fc8000f8e0209 */
[----:B------:R-:W-:Y:S02]  /*90e0*/  USEL UR7, UR5, UR4, !UP0 ;  /* 0x0000000405077287 */ /* 0x000fe4000c000000 */
[----:B------:R-:W-:-:S04]  /*90f0*/  USEL UR4, UR4, UR5, !UP0 ;  /* 0x0000000504047287 */ /* 0x000fc8000c000000 */
[----:B------:R-:W-:Y:S02]  /*9100*/  IMAD.U32 R18, RZ, RZ, UR7 ;  /* 0x00000007ff127e24 */ /* 0x000fe4000f8e00ff */
[----:B------:R-:W-:-:S07]  /*9110*/  IMAD.U32 R19, RZ, RZ, UR4 ;  /* 0x00000004ff137e24 */ /* 0x000fce000f8e00ff */
.L_x_294:
[----:B------:R-:W-:Y:S02]  /*9120*/  LOP3.LUT P0, RZ, R0, 0xff, RZ, 0xc0, !PT ;  /* 0x000000ff00ff7812 */ /* 0x000fe4000780c0ff */
[----:B------:R-:W-:-:S11]  /*9130*/  LOP3.LUT R163, R163, 0x1, RZ, 0x3c, !PT ;  /* 0x00000001a3a37812 */ /* 0x000fd600078e3cff */
[----:B------:R-:W-:Y:S05]  /*9140*/  @P0 BRA `(.L_x_297) ;  /* 0xffffff8400780947 */ /* 0x000fea000383ffff */
[----:B------:R-:W-:Y:S05]  /*9150*/  EXIT ;  /* 0x000000000000794d */ /* 0x000fea0003800000 */
.L_x_16:
[----:B------:R-:W-:-:S08]  /*9160*/  ISETP.NE.AND P0, PT, RZ, UR6, PT ;  /* 0x00000006ff007c0c */ /* 0x000fd0000bf05270 */
[----:B-----5:R-:W0:-:S00]  /*9170*/  USETMAXREG.DEALLOC.CTAPOOL 0x28 ;  /* 0x00000028000079c8 */ /* 0x020e0000080e0500 */
[----:B------:R-:W-:Y:S05]  /*9180*/  @P0 EXIT ;  /* 0x000000000000094d */ /* 0x000fea0003800000 */
[----:B0-----:R-:W-:Y:S01]  /*9190*/  LOP3.LUT P0, RZ, R0, 0xff, RZ, 0xc0, !PT ;  /* 0x000000ff00ff7812 */ /* 0x001fe2000780c0ff */
[----:B------:R-:W-:Y:S02]  /*91a0*/  IMAD.MOV.U32 R0, RZ, RZ, 0x1 ;  /* 0x00000001ff007424 */ /* 0x000fe400078e00ff */
[----:B------:R-:W-:-:S10]  /*91b0*/  IMAD.MOV.U32 R8, RZ, RZ, RZ ;  /* 0x000000ffff087224 */ /* 0x000fd400078e00ff */
[----:B------:R-:W-:Y:S05]  /*91c0*/  @!P0 BRA `(.L_x_298) ;  /* 0x0000000c006c8947 */ /* 0x000fea0003800000 */
[----:B------:R-:W0:Y:S01]  /*91d0*/  S2R R11, SR_CgaCtaId ;  /* 0x00000000000b7919 */ /* 0x000e220000008800 */
[----:B------:R-:W-:Y:S01]  /*91e0*/  LOP3.LUT P0, RZ, R3, 0x1f, RZ, 0xc0, !PT ;  /* 0x0000001f03ff7812 */ /* 0x000fe2000780c0ff */
[----:B------:R-:W-:Y:S01]  /*91f0*/  ULDC UR5, c[0x0][0x658] ;  /* 0x0001960000057ab9 */ /* 0x000fe20000000800 */
[----:B------:R-:W-:Y:S01]  /*9200*/  UMOV UR6, 0xffffffff ;  /* 0xffffffff00067882 */ /* 0x000fe20000000000 */
[----:B------:R-:W-:Y:S01]  /*9210*/  BSSY B0, `(.L_x_298) ;  /* 0x00000d6000007945 */ /* 0x000fe20003800000 */
[----:B------:R-:W-:Y:S01]  /*9220*/  USHF.L.U32 UR6, UR6, UR5, URZ ;  /* 0x0000000506067299 */ /* 0x000fe2000800063f */
[C---:B------:R-:W-:Y:S01]  /*9230*/  ISETP.NE.AND P3, PT, R4.reuse, RZ, PT ;  /* 0x000000ff0400720c */ /* 0x040fe20003f65270 */
[----:B------:R-:W-:Y:S01]  /*9240*/  IMAD.MOV.U32 R10, RZ, RZ, 0x1 ;  /* 0x00000001ff0a7424 */ /* 0x000fe200078e00ff */
[----:B------:R-:W-:Y:S01]  /*9250*/  ISETP.NE.OR P0, PT, R4, RZ, !P0 ;  /* 0x000000ff0400720c */ /* 0x000fe20004705670 */
[----:B------:R-:W-:Y:S01]  /*9260*/  IMAD.MOV.U32 R0, RZ, RZ, 0x1 ;  /* 0x00000001ff007424 */ /* 0x000fe200078e00ff */
[----:B------:R-:W-:Y:S01]  /*9270*/  ULDC UR4, c[0x0][0x600] ;  /* 0x0001800000047ab9 */ /* 0x000fe20000000800 */
[----:B------:R-:W-:Y:S01]  /*9280*/  IMAD.MOV.U32 R8, RZ, RZ, RZ ;  /* 0x000000ffff087224 */ /* 0x000fe200078e00ff */
[----:B------:R-:W-:Y:S01]  /*9290*/  UMOV UR7, 0x1 ;  /* 0x0000000100077882 */ /* 0x000fe20000000000 */
[----:B------:R-:W-:-:S02]  /*92a0*/  UIADD3 UR21, UR42, 0x1, URZ ;  /* 0x000000012a157890 */ /* 0x000fc4000fffe03f */
[----:B------:R-:W-:Y:S02]  /*92b0*/  ULOP3.LUT UR13, UR37, 0x2, URZ, 0xfc, !UPT ;  /* 0x00000002250d7892 */ /* 0x000fe4000f8efc3f */
[----:B------:R-:W-:Y:S02]  /*92c0*/  UIADD3 UR4, UR4, -0x1, URZ ;  /* 0xffffffff04047890 */ /* 0x000fe4000fffe03f */
[----:B------:R-:W-:Y:S02]  /*92d0*/  USHF.L.U32 UR5, UR7, UR5, URZ ;  /* 0x0000000507057299 */ /* 0x000fe4000800063f */
[----:B------:R-:W-:Y:S01]  /*92e0*/  ULOP3.LUT UR6, URZ, UR6, URZ, 0x33, !UPT ;  /* 0x000000063f067292 */ /* 0x000fe2000f8e333f */
[----:B------:R-:W-:Y:S01]  /*92f0*/  ULDC.64 UR30, c[0x0][0x198] ;  /* 0x00006600001e7ab9 */ /* 0x000fe20000000a00 */
[C---:B0-----:R-:W-:Y:S02]  /*9300*/  IMAD.SHL.U32 R3, R11.reuse, 0x4000, RZ ;  /* 0x000040000b037824 */ /* 0x041fe400078e00ff */
[----:B------:R-:W-:-:S03]  /*9310*/  IMAD.SHL.U32 R11, R11, 0x80, RZ ;  /* 0x000000800b0b7824 */ /* 0x000fc600078e00ff */
[----:B------:R-:W-:Y:S02]  /*9320*/  LOP3.LUT R3, R3, 0x4000, RZ, 0xc0, !PT ;  /* 0x0000400003037812 */ /* 0x000fe400078ec0ff */
[----:B------:R-:W-:Y:S02]  /*9330*/  LOP3.LUT R11, R11, 0x80, RZ, 0xc0, !PT ;  /* 0x000000800b0b7812 */ /* 0x000fe400078ec0ff */
[----:B------:R-:W-:-:S07]  /*9340*/  LOP3.LUT R9, R3, 0x8100, RZ, 0xfc, !PT ;  /* 0x0000810003097812 */ /* 0x000fce00078efcff */
.L_x_310:
[----:B------:R-:W-:-:S03]  /*9350*/  UMOV UR7, 0xffffffff ;  /* 0xffffffff00077882 */ /* 0x000fc60000000000 */
[----:B------:R-:W-:Y:S05]  /*9360*/  BRA.DIV UR7, `(.L_x_299) ;  /* 0x0000000e07d47947 */ /* 0x000fea000b800000 */
[----:B------:R-:W-:-:S13]  /*9370*/  ELECT P6, URZ, PT ;  /* 0x00000000003f782f */ /* 0x000fda00038c0000 */
.L_x_321:
[----:B------:R-:W0:Y:S01]  /*9380*/  LDC R3, c[0x0][0x28c] ;  /* 0x0000a300ff037b82 */ /* 0x000e220000000800 */
[----:B------:R-:W-:Y:S01]  /*9390*/  BSSY B1, `(.L_x_300) ;  /* 0x0000046000017945 */ /* 0x000fe20003800000 */
[----:B0-----:R-:W-:-:S13]  /*93a0*/  ISETP.LT.OR P6, PT, R3, 0x1, !P6 ;  /* 0x000000010300780c */ /* 0x001fda00077c1670 */
[----:B------:R-:W-:Y:S05]  /*93b0*/  @P6 BRA `(.L_x_301) ;  /* 0x00000004000c6947 */ /* 0x000fea0003800000 */
[----:B------:R-:W-:Y:S02]  /*93c0*/  IMAD.SHL.U32 R19, R19, 0x40, RZ ;  /* 0x0000004013137824 */ /* 0x000fe400078e00ff */
[----:B------:R-:W-:Y:S02]  /*93d0*/  IMAD R18, R18, 0x100, R11 ;  /* 0x0000010012127824 */ /* 0x000fe400078e020b */
[----:B------:R-:W-:Y:S02]  /*93e0*/  IMAD.MOV.U32 R13, RZ, RZ, RZ ;  /* 0x000000ffff0d7224 */ /* 0x000fe400078e00ff */
[----:B------:R-:W-:Y:S02]  /*93f0*/  IMAD.U32 R14, RZ, RZ, UR21 ;  /* 0x00000015ff0e7e24 */ /* 0x000fe4000f8e00ff */
[----:B------:R-:W-:Y:S02]  /*9400*/  IMAD.MOV.U32 R3, RZ, RZ, R0 ;  /* 0x000000ffff037224 */ /* 0x000fe400078e0000 */
[----:B------:R-:W-:-:S07]  /*9410*/  IMAD.MOV.U32 R4, RZ, RZ, R8 ;  /* 0x000000ffff047224 */ /* 0x000fce00078e0008 */
.L_x_305:
[----:B------:R-:W0:Y:S01]  /*9420*/  S2R R6, SR_CgaCtaId ;  /* 0x0000000000067919 */ /* 0x000e220000008800 */
[----:B------:R-:W-:-:S04]  /*9430*/  MOV R5, 0x400 ;  /* 0x0000040000057802 */ /* 0x000fc80000000f00 */
[----:B0-----:R-:W-:Y:S02]  /*9440*/  LEA R7, R6, R5, 0x18 ;  /* 0x0000000506077211 */ /* 0x001fe400078ec0ff */
[----:B------:R-:W-:Y:S01]  /*9450*/  SHF.L.U32 R5, R3, 0x1f, RZ ;  /* 0x0000001f03057819 */ /* 0x000fe200000006ff */
[----:B------:R-:W0:Y:S02]  /*9460*/  @!P3 LDC R6, c[0x0][0x500] ;  /* 0x00014000ff06bb82 */ /* 0x000e240000000800 */
[----:B------:R-:W-:-:S04]  /*9470*/  IMAD R12, R4, 0x8, R7 ;  /* 0x00000008040c7824 */ /* 0x000fc800078e0207 */
[----:B------:R-:W1:Y:S02]  /*9480*/  SYNCS.PHASECHK.TRANS64.TRYWAIT P1, [R12+URZ+0x10], R5 ;  /* 0x000010050c0075a7 */ /* 0x000e64000802017f */
[----:B-1----:R-:W-:Y:S05]  /*9490*/  @!P1 BRA `(.L_x_302) ;  /* 0x0000000c00a89947 */ /* 0x002fea0003800000 */
.L_x_322:
[----:B------:R-:W-:Y:S01]  /*94a0*/  UPRMT UR7, UR13, 0x9910, URZ ;  /* 0x000099100d077896 */ /* 0x000fe2000800003f */
[----:B0-----:R0:W-:Y:S03]  /*94b0*/  @!P3 SYNCS.ARRIVE.TRANS64 RZ, [R12+URZ], R6 ;  /* 0x000000060cffb9a7 */ /* 0x0011e6000800003f */
[----:B------:R-:W-:-:S06]  /*94c0*/  UISETP.NE.AND UP0, UPT, UR7, 0x2, UPT ;  /* 0x000000020700788c */ /* 0x000fcc000bf05270 */
[----:B------:R-:W-:-:S13]  /*94d0*/  PLOP3.LUT P1, PT, PT, PT, UP0, 0x80, 0x0 ;  /* 0x000000000000781c */ /* 0x000fda0003f2f008 */
[----:B0-----:R-:W-:Y:S05]  /*94e0*/  @P1 BRA `(.L_x_303) ;  /* 0x0000000000041947 */ /* 0x001fea0003800000 */
[----:B------:R-:W-:Y:S01]  /*94f0*/  BPT.TRAP 0x1 ;  /* 0x000000040000795c */ /* 0x000fe20000300000 */
.L_x_303:
[----:B------:R-:W-:Y:S05]  /*9500*/  @P0 BRA `(.L_x_304) ;  /* 0x0000000000040947 */ /* 0x000fea0003800000 */
[----:B------:R-:W-:Y:S01]  /*9510*/  BPT.TRAP 0x1 ;  /* 0x000000040000795c */ /* 0x000fe20000300000 */
.L_x_304:
[----:B------:R-:W-:Y:S01]  /*9520*/  R2UR UR7, R7 ;  /* 0x00000000070772ca */ /* 0x000fe200000e0000 */
[C---:B-1----:R-:W-:Y:S01]  /*9530*/  IMAD R5, R4.reuse, 0x10000, R9 ;  /* 0x0001000004057824 */ /* 0x042fe200078e0209 */
[----:B------:R-:W-:Y:S01]  /*9540*/  R2UR UR26, R13 ;  /* 0x000000000d1a72ca */ /* 0x000fe200000e0000 */
[----:B------:R-:W-:Y:S01]  /*9550*/  IMAD R7, R4, 0x4000, R7 ;  /* 0x0000400004077824 */ /* 0x000fe200078e0207 */
[----:B------:R-:W-:Y:S01]  /*9560*/  R2UR UR25, R12 ;  /* 0x000000000c1972ca */ /* 0x000fe200000e0000 */
[----:B------:R-:W-:Y:S01]  /*9570*/  VIADD R14, R14, 0xffffffff ;  /* 0xffffffff0e0e7836 */ /* 0x000fe20000000000 */
[----:B------:R-:W-:Y:S01]  /*9580*/  R2UR UR32, R5 ;  /* 0x00000000052072ca */ /* 0x000fe200000e0000 */
[----:B------:R-:W-:Y:S01]  /*9590*/  UIADD3 UR14, UP0, UR30, 0xf0, URZ ;  /* 0x000000f01e0e7890 */ /* 0x000fe2000ff1e03f */
[----:B------:R-:W-:Y:S01]  /*95a0*/  R2UR UR16, R7 ;  /* 0x00000000071072ca */ /* 0x000fe200000e0000 */
[----:B------:R-:W-:Y:S01]  /*95b0*/  UIADD3 UR44, UP1, UR30, 0x1f0, URZ ;  /* 0x000001f01e2c7890 */ /* 0x000fe2000ff3e03f */
[----:B------:R-:W-:Y:S01]  /*95c0*/  R2UR UR28, R2 ;  /* 0x00000000021c72ca */ /* 0x000fe200000e0000 */
[----:B------:R-:W-:Y:S01]  /*95d0*/  UIADD3.X UR15, URZ, UR31, URZ, UP0, !UPT ;  /* 0x0000001f3f0f7290 */ /* 0x000fe200087fe43f */
[----:B------:R-:W-:Y:S01]  /*95e0*/  R2UR UR27, R19 ;  /* 0x00000000131b72ca */ /* 0x000fe200000e0000 */
[----:B------:R-:W-:Y:S01]  /*95f0*/  UIADD3.X UR45, URZ, UR31, URZ, UP1, !UPT ;  /* 0x0000001f3f2d7290 */ /* 0x000fe20008ffe43f */
[----:B------:R-:W-:Y:S01]  /*9600*/  R2UR UR35, R18 ;  /* 0x00000000122372ca */ /* 0x000fe200000e0000 */
[----:B------:R-:W-:Y:S01]  /*9610*/  UIADD3 UR18, UR26, 0x80, URZ ;  /* 0x000000801a127890 */ /* 0x000fe2000fffe03f */
[----:B------:R-:W-:Y:S01]  /*9620*/  ISETP.GT.AND P2, PT, R14, 0x1, PT ;  /* 0x000000010e00780c */ /* 0x000fe20003f44270 */
[----:B------:R-:W-:Y:S01]  /*9630*/  VIADD R4, R4, 0x1 ;  /* 0x0000000104047836 */ /* 0x000fe20000000000 */
[----:B------:R-:W-:Y:S01]  /*9640*/  UMOV UR22, 0x0 ;  /* 0x0000000000167882 */ /* 0x000fe20000000000 */
[----:B------:R-:W-:Y:S01]  /*9650*/  UIADD3 UR32, UR7, UR32, URZ ;  /* 0x0000002007207290 */ /* 0x000fe2000fffe03f */
[----:B------:R-:W-:Y:S01]  /*9660*/  VIADD R13, R13, 0x100 ;  /* 0x000001000d0d7836 */ /* 0x000fe20000000000 */
[----:B------:R-:W-:Y:S01]  /*9670*/  UIADD3 UR24, UR16, 0x100, URZ ;  /* 0x0000010010187890 */ /* 0x000fe2000fffe03f */
[----:B------:R-:W-:Y:S01]  /*9680*/  ISETP.NE.AND P1, PT, R4, 0x2, PT ;  /* 0x000000020400780c */ /* 0x000fe20003f25270 */
[----:B------:R-:W-:-:S02]  /*9690*/  UIADD3 UR16, UR16, 0x2100, URZ ;  /* 0x0000210010107890 */ /* 0x000fc4000fffe03f */
[----:B------:R-:W-:Y:S01]  /*96a0*/  UIADD3 UR8, UR32, 0x8000, URZ ;  /* 0x0000800020087890 */ /* 0x000fe2000fffe03f */
[----:B------:R-:W-:Y:S01]  /*96b0*/  SEL R6, RZ, 0x1, P1 ;  /* 0x00000001ff067807 */ /* 0x000fe20000800000 */
[----:B------:R-:W-:Y:S01]  /*96c0*/  UMOV UR23, 0x10000000 ;  /* 0x1000000000177882 */ /* 0x000fe20000000000 */
[----:B------:R-:W-:Y:S01]  /*96d0*/  UMOV UR17, UR25 ;  /* 0x0000001900117c82 */ /* 0x000fe20008000000 */
[----:B------:R-:W-:Y:S01]  /*96e0*/  UMOV UR20, UR28 ;  /* 0x0000001c00147c82 */ /* 0x000fe20008000000 */
[----:B------:R-:W-:Y:S01]  /*96f0*/  UMOV UR19, UR27 ;  /* 0x0000001b00137c82 */ /* 0x000fe20008000000 */
[----:B------:R-:W-:Y:S01]  /*9700*/  UMOV UR29, 0x30000 ;  /* 0x00030000001d7882 */ /* 0x000fe20000000000 */
[----:B------:R-:W-:Y:S01]  /*9710*/  UMOV UR33, UR25 ;  /* 0x0000001900217c82 */ /* 0x000fe20008000000 */
[----:B------:R-:W-:Y:S01]  /*9720*/  UMOV UR34, UR26 ;  /* 0x0000001a00227c82 */ /* 0x000fe20008000000 */
[----:B------:R-:W-:Y:S01]  /*9730*/  UMOV UR36, UR28 ;  /* 0x0000001c00247c82 */ /* 0x000fe20008000000 */
[----:B------:R0:W-:Y:S01]  /*9740*/  UTMALDG.3D [UR24], [UR14], desc[UR22] ;  /* 0x000016180e0075b4 */ /* 0x0001e20008011000 */
[----:B------:R-:W-:Y:S01]  /*9750*/  UMOV UR9, UR25 ;  /* 0x0000001900097c82 */ /* 0x000fe20008000000 */
[----:B------:R-:W-:Y:S01]  /*9760*/  UMOV UR12, UR28 ;  /* 0x0000001c000c7c82 */ /* 0x000fe20008000000 */
[----:B------:R-:W-:Y:S01]  /*9770*/  UMOV UR11, UR35 ;  /* 0x00000023000b7c82 */ /* 0x000fe20008000000 */
[----:B------:R-:W-:Y:S01]  /*9780*/  UMOV UR10, UR18 ;  /* 0x00000012000a7c82 */ /* 0x000fe20008000000 */
[----:B------:R-:W-:-:S02]  /*9790*/  LOP3.LUT R3, R3, R6, RZ, 0x3c, !PT ;  /* 0x0000000603037212 */ /* 0x000fc400078e3cff */
[----:B------:R-:W-:Y:S01]  /*97a0*/  SEL R4, R4, RZ, P1 ;  /* 0x000000ff04047207 */ /* 0x000fe20000800000 */
[----:B------:R0:W-:Y:S01]  /*97b0*/  UTMALDG.3D [UR16], [UR14], desc[UR22] ;  /* 0x000016100e0075b4 */ /* 0x0001e20008011000 */
[----:B------:R0:W-:Y:S01]  /*97c0*/  UTMALDG.3D.MULTICAST [UR32], [UR44], UR29, desc[UR22] ;  /* 0x000016202c0073b4 */ /* 0x0001e2000801181d */
[----:B------:R0:W-:Y:S02]  /*97d0*/  UTMALDG.3D.MULTICAST [UR8], [UR44], UR29, desc[UR22] ;  /* 0x000016082c0073b4 */ /* 0x0001e4000801181d */
[----:B0-----:R-:W-:Y:S05]  /*97e0*/  @P2 BRA `(.L_x_305) ;  /* 0xfffffffc000c2947 */ /* 0x001fea000383ffff */
.L_x_301:
[----:B------:R-:W-:Y:S05]  /*97f0*/  BSYNC B1 ;  /* 0x0000000000017941 */ /* 0x000fea0003800000 */
.L_x_300:
[----:B------:R-:W-:Y:S01]  /*9800*/  LOP3.LUT P4, RZ, R10, 0xff, RZ, 0xc0, !PT ;  /* 0x000000ff0aff7812 */ /* 0x000fe2000788c0ff */
[----:B------:R-:W-:Y:S01]  /*9810*/  VIADD R8, R8, UR42 ;  /* 0x0000002a08087c36 */ /* 0x000fe20008000000 */
[----:B------:R-:W-:Y:S01]  /*9820*/  ULDC.64 UR8, c[0x0][0x650] ;  /* 0x0001940000087ab9 */ /* 0x000fe20000000a00 */
[----:B------:R-:W-:Y:S01]  /*9830*/  BSSY B1, `(.L_x_306) ;  /* 0x0000071000017945 */ /* 0x000fe20003800000 */
[----:B------:R-:W-:Y:S01]  /*9840*/  IMAD.MOV.U32 R19, RZ, RZ, -0x1 ;  /* 0xffffffffff137424 */ /* 0x000fe200078e00ff */
[----:B------:R-:W-:Y:S01]  /*9850*/  PRMT R10, RZ, 0x7610, R10 ;  /* 0x00007610ff0a7816 */ /* 0x000fe2000000000a */
[----:B------:R-:W-:Y:S01]  /*9860*/  IMAD.MOV.U32 R18, RZ, RZ, -0x1 ;  /* 0xffffffffff127424 */ /* 0x000fe200078e00ff */
[C---:B------:R-:W-:Y:S02]  /*9870*/  ISETP.GT.U32.AND P1, PT, R8.reuse, 0x1, PT ;  /* 0x000000010800780c */ /* 0x040fe40003f24070 */
[----:B------:R-:W-:Y:S02]  /*9880*/  SHF.R.U32.HI R2, RZ, 0x1, R8 ;  /* 0x00000001ff027819 */ /* 0x000fe40000011608 */
[----:B------:R-:W-:-:S02]  /*9890*/  LOP3.LUT R8, R8, 0x1, RZ, 0xc0, !PT ;  /* 0x0000000108087812 */ /* 0x000fc400078ec0ff */
[----:B------:R-:W0:Y:S01]  /*98a0*/  @P4 S2R R4, SR_CgaCtaId ;  /* 0x0000000000044919 */ /* 0x000e220000008800 */
[----:B------:R-:W-:Y:S02]  /*98b0*/  @P4 MOV R3, 0x400 ;  /* 0x0000040000034802 */ /* 0x000fe40000000f00 */
[----:B------:R-:W-:-:S04]  /*98c0*/  LOP3.LUT R2, R2, 0x1, RZ, 0xc0, !PT ;  /* 0x0000000102027812 */ /* 0x000fc800078ec0ff */
[----:B------:R-:W-:Y:S02]  /*98d0*/  ISETP.NE.U32.AND P2, PT, R2, 0x1, PT ;  /* 0x000000010200780c */ /* 0x000fe40003f45070 */
[----:B0-----:R-:W-:Y:S01]  /*98e0*/  @P4 LEA R3, R4, R3, 0x18 ;  /* 0x0000000304034211 */ /* 0x001fe200078ec0ff */
[----:B------:R-:W-:-:S03]  /*98f0*/  IMAD.U32 R4, RZ, RZ, UR42 ;  /* 0x0000002aff047e24 */ /* 0x000fc6000f8e00ff */
[----:B------:R0:W-:Y:S01]  /*9900*/  @P4 SYNCS.ARRIVE.TRANS64.A1T0 RZ, [R3+URZ+0x58], RZ ;  /* 0x000058ff03ff49a7 */ /* 0x0001e2000810003f */
[----:B------:R-:W-:Y:S02]  /*9910*/  IADD3 R16, P4, R16, UR38, RZ ;  /* 0x0000002610107c10 */ /* 0x000fe4000ff9e0ff */
[----:B------:R-:W-:Y:S02]  /*9920*/  ISETP.LT.U32.AND P1, PT, R4, 0x2, P1 ;  /* 0x000000020400780c */ /* 0x000fe40000f21070 */
[----:B------:R-:W-:Y:S02]  /*9930*/  IADD3.X R17, R17, UR40, RZ, P4, !PT ;  /* 0x0000002811117c10 */ /* 0x000fe4000a7fe4ff */
[----:B------:R-:W-:Y:S02]  /*9940*/  ISETP.GE.U32.AND P4, PT, R16, UR8, PT ;  /* 0x0000000810007c0c */ /* 0x000fe4000bf86070 */
[----:B0-----:R-:W-:Y:S02]  /*9950*/  SEL R3, RZ, 0x1, !P1 ;  /* 0x00000001ff037807 */ /* 0x001fe40004800000 */
[----:B------:R-:W-:-:S02]  /*9960*/  ISETP.GE.U32.AND.EX P1, PT, R17, UR9, PT, P4 ;  /* 0x0000000911007c0c */ /* 0x000fc4000bf26140 */
[----:B------:R-:W-:-:S04]  /*9970*/  ISETP.GT.U32.AND P2, PT, R4, 0x1, !P2 ;  /* 0x000000010400780c */ /* 0x000fc80005744070 */
[----:B------:R-:W-:-:S04]  /*9980*/  SEL R2, RZ, 0x1, !P2 ;  /* 0x00000001ff027807 */ /* 0x000fc80005000000 */
[--C-:B------:R-:W-:Y:S01]  /*9990*/  LOP3.LUT R0, R2, R0, R3.reuse, 0x96, !PT ;  /* 0x0000000002007212 */ /* 0x100fe200078e9603 */
[----:B------:R-:W-:Y:S01]  /*99a0*/  IMAD.MOV.U32 R2, RZ, RZ, -0x1 ;  /* 0xffffffffff027424 */ /* 0x000fe200078e00ff */
[----:B------:R-:W-:Y:S01]  /*99b0*/  PRMT R3, RZ, 0x7610, R3 ;  /* 0x00007610ff037816 */ /* 0x000fe20000000003 */
[----:B------:R-:W-:Y:S06]  /*99c0*/  @P1 BRA `(.L_x_307) ;  /* 0x00000004005c1947 */ /* 0x000fec0003800000 */
[----:B------:R-:W0:Y:S01]  /*99d0*/  S2UR UR7, SR_CTAID.X ;  /* 0x00000000000779c3 */ /* 0x000e220000002500 */
[----:B------:R-:W-:Y:S01]  /*99e0*/  ULDC.64 UR8, c[0x0][0x628] ;  /* 0x00018a0000087ab9 */ /* 0x000fe20000000a00 */
[----:B------:R-:W-:Y:S01]  /*99f0*/  ULDC UR10, c[0x0][0x150] ;  /* 0x00005400000a7ab9 */ /* 0x000fe20000000800 */
[----:B------:R-:W-:Y:S01]  /*9a00*/  ISETP.NE.U32.AND P1, PT, RZ, UR8, PT ;  /* 0x00000008ff007c0c */ /* 0x000fe2000bf25070 */
[----:B------:R-:W-:Y:S01]  /*9a10*/  ULDC UR11, c[0x0][0x630] ;  /* 0x00018c00000b7ab9 */ /* 0x000fe20000000800 */
[----:B------:R-:W-:Y:S01]  /*9a20*/  ULDC UR14, c[0x0][0x154] ;  /* 0x00005500000e7ab9 */ /* 0x000fe20000000800 */
[----:B------:R-:W-:Y:S01]  /*9a30*/  IMAD.MOV.U32 R2, RZ, RZ, R16 ;  /* 0x000000ffff027224 */ /* 0x000fe200078e0010 */
[----:B------:R-:W-:Y:S01]  /*9a40*/  ISETP.NE.AND.EX P1, PT, RZ, UR9, PT, P1 ;  /* 0x00000009ff007c0c */ /* 0x000fe2000bf25310 */
[----:B------:R-:W1:Y:S01]  /*9a50*/  S2UR UR12, SR_CTAID.Y ;  /* 0x00000000000c79c3 */ /* 0x000e620000002600 */
[----:B0-----:R-:W-:-:S05]  /*9a60*/  I2FP.F32.U32 R3, UR7 ;  /* 0x0000000700037c45 */ /* 0x001fca0008201000 */
[----:B------:R-:W-:Y:S01]  /*9a70*/  FMUL R14, R3, UR10 ;  /* 0x0000000a030e7c20 */ /* 0x000fe20008400000 */
[----:B------:R-:W-:-:S05]  /*9a80*/  IMAD.MOV.U32 R3, RZ, RZ, R17 ;  /* 0x000000ffff037224 */ /* 0x000fca00078e0011 */
[----:B------:R-:W-:Y:S05]  /*9a90*/  @!P1 BRA `(.L_x_308) ;  /* 0x0000000000289947 */ /* 0x000fea0003800000 */
[----:B------:R-:W-:Y:S02]  /*9aa0*/  ULDC UR10, c[0x0][0x634] ;  /* 0x00018d00000a7ab9 */ /* 0x000fe40000000800 */
[----:B------:R-:W-:-:S05]  /*9ab0*/  IADD3 R7, P1, R16, UR10, RZ ;  /* 0x0000000a10077c10 */ /* 0x000fca000ff3e0ff */
[----:B------:R-:W-:-:S04]  /*9ac0*/  IMAD.X R13, RZ, RZ, R17, P1 ;  /* 0x000000ffff0d7224 */ /* 0x000fc800008e0611 */
[----:B------:R-:W-:-:S04]  /*9ad0*/  IMAD.WIDE.U32 R4, R13, UR8, RZ ;  /* 0x000000080d047c25 */ /* 0x000fc8000f8e00ff */
[----:B------:R-:W-:-:S04]  /*9ae0*/  IMAD.WIDE.U32 R4, P1, R7, UR9, R4 ;  /* 0x0000000907047c25 */ /* 0x000fc8000f820004 */
[----:B------:R-:W-:-:S04]  /*9af0*/  IMAD.WIDE.U32 R6, R7, UR8, RZ ;  /* 0x0000000807067c25 */ /* 0x000fc8000f8e00ff */
[----:B------:R-:W-:Y:S01]  /*9b00*/  IMAD.X R3, RZ, RZ, RZ, P1 ;  /* 0x000000ffff037224 */ /* 0x000fe200008e06ff */
[----:B------:R-:W-:Y:S01]  /*9b10*/  IADD3 RZ, P1, R7, R4, RZ ;  /* 0x0000000407ff7210 */ /* 0x000fe20007f3e0ff */
[----:B------:R-:W-:-:S04]  /*9b20*/  IMAD.MOV.U32 R2, RZ, RZ, R5 ;  /* 0x000000ffff027224 */ /* 0x000fc800078e0005 */
[----:B------:R-:W-:-:S08]  /*9b30*/  IMAD.WIDE.U32.X R2, R13, UR9, R2, P1 ;  /* 0x000000090d027c25 */ /* 0x000fd000088e0402 */
.L_x_308:
[--C-:B------:R-:W-:Y:S01]  /*9b40*/  SHF.R.U64 R12, R2, UR11, R3.reuse ;  /* 0x0000000b020c7c19 */ /* 0x100fe20008001203 */
[----:B------:R-:W0:Y:S01]  /*9b50*/  F2I.U32.TRUNC.NTZ R14, R14 ;  /* 0x0000000e000e7305 */ /* 0x000e22000020f000 */
[----:B------:R-:W-:Y:S01]  /*9b60*/  SHF.R.U32.HI R2, RZ, UR11, R3 ;  /* 0x0000000bff027c19 */ /* 0x000fe20008011603 */
[----:B------:R-:W-:Y:S01]  /*9b70*/  ULDC.64 UR8, c[0x0][0x620] ;  /* 0x0001880000087ab9 */ /* 0x000fe20000000a00 */
[----:B------:R-:W-:Y:S01]  /*9b80*/  IADD3 R5, P1, RZ, -R12, RZ ;  /* 0x8000000cff057210 */ /* 0x000fe20007f3e0ff */
[----:B------:R-:W2:Y:S01]  /*9b90*/  LDC R13, c[0x0][0x610] ;  /* 0x00018400ff0d7b82 */ /* 0x000ea20000000800 */
[----:B-1----:R-:W-:Y:S01]  /*9ba0*/  I2FP.F32.U32 R4, UR12 ;  /* 0x0000000c00047c45 */ /* 0x002fe20008201000 */
[----:B------:R-:W-:Y:S01]  /*9bb0*/  ULDC UR11, c[0x0][0x658] ;  /* 0x00019600000b7ab9 */ /* 0x000fe20000000800 */
[----:B------:R-:W-:Y:S01]  /*9bc0*/  ULDC UR16, c[0x0][0x648] ;  /* 0x0001920000107ab9 */ /* 0x000fe20000000800 */
[----:B------:R-:W-:Y:S02]  /*9bd0*/  IMAD.X R2, RZ, RZ, ~R2, P1 ;  /* 0x000000ffff027224 */ /* 0x000fe400008e0e02 */
[----:B------:R-:W-:Y:S01]  /*9be0*/  FMUL R6, R4, UR14 ;  /* 0x0000000e04067c20 */ /* 0x000fe20008400000 */
[----:B------:R-:W-:Y:S01]  /*9bf0*/  ULDC.64 UR14, c[0x0][0x640] ;  /* 0x00019000000e7ab9 */ /* 0x000fe20000000a00 */
[----:B------:R-:W-:Y:S01]  /*9c00*/  IMAD R4, R2, UR8, RZ ;  /* 0x0000000802047c24 */ /* 0x000fe2000f8e02ff */
[----:B------:R-:W-:Y:S01]  /*9c10*/  ISETP.NE.U32.AND P1, PT, RZ, UR14, PT ;  /* 0x0000000eff007c0c */ /* 0x000fe2000bf25070 */
[C---:B------:R-:W-:Y:S01]  /*9c20*/  IMAD.WIDE.U32 R2, R5.reuse, UR8, R16 ;  /* 0x0000000805027c25 */ /* 0x040fe2000f8e0010 */
[----:B0-----:R-:W-:Y:S01]  /*9c30*/  R2UR UR8, R14 ;  /* 0x000000000e0872ca */ /* 0x001fe200000e0000 */
[----:B------:R-:W0:Y:S01]  /*9c40*/  F2I.U32.TRUNC.NTZ R6, R6 ;  /* 0x0000000600067305 */ /* 0x000e22000020f000 */
[----:B------:R-:W-:Y:S01]  /*9c50*/  ISETP.NE.AND.EX P1, PT, RZ, UR15, PT, P1 ;  /* 0x0000000fff007c0c */ /* 0x000fe2000bf25310 */
[----:B------:R-:W-:Y:S01]  /*9c60*/  IMAD R5, R5, UR9, R4 ;  /* 0x0000000905057c24 */ /* 0x000fe2000f8e0204 */
[----:B------:R-:W-:-:S03]  /*9c70*/  ULDC UR9, c[0x0][0x618] ;  /* 0x0001860000097ab9 */ /* 0x000fc60000000800 */
[----:B------:R-:W-:-:S05]  /*9c80*/  IMAD.IADD R3, R3, 0x1, R5 ;  /* 0x0000000103037824 */ /* 0x000fca00078e0205 */
[--C-:B------:R-:W-:Y:S02]  /*9c90*/  SHF.R.U64 R14, R2, UR9, R3.reuse ;  /* 0x00000009020e7c19 */ /* 0x100fe40008001203 */
[----:B------:R-:W-:Y:S01]  /*9ca0*/  SHF.R.U32.HI R3, RZ, UR9, R3 ;  /* 0x00000009ff037c19 */ /* 0x000fe20008011603 */
[----:B------:R-:W-:Y:S01]  /*9cb0*/  ULDC UR9, c[0x0][0x608] ;  /* 0x0001820000097ab9 */ /* 0x000fe20000000800 */
[----:B0-----:R-:W-:Y:S02]  /*9cc0*/  R2UR UR10, R6 ;  /* 0x00000000060a72ca */ /* 0x001fe400000e0000 */
[--C-:B------:R-:W-:Y:S02]  /*9cd0*/  SHF.R.U64 R18, R14, UR9, R3.reuse ;  /* 0x000000090e127c19 */ /* 0x100fe40008001203 */
[----:B------:R-:W-:Y:S01]  /*9ce0*/  SHF.R.U32.HI R3, RZ, UR9, R3 ;  /* 0x00000009ff037c19 */ /* 0x000fe20008011603 */
[----:B------:R-:W-:-:S03]  /*9cf0*/  UIADD3 UR9, -UR8, URZ, URZ ;  /* 0x0000003f08097290 */ /* 0x000fc6000fffe13f */
[--C-:B------:R-:W-:Y:S01]  /*9d00*/  SHF.R.U64 R20, R18, UR11, R3.reuse ;  /* 0x0000000b12147c19 */ /* 0x100fe20008001203 */
[----:B------:R-:W-:Y:S01]  /*9d10*/  ULDC UR8, c[0x0][0x144] ;  /* 0x0000510000087ab9 */ /* 0x000fe20000000800 */
[----:B------:R-:W-:-:S03]  /*9d20*/  SHF.R.U32.HI R3, RZ, UR11, R3 ;  /* 0x0000000bff037c19 */ /* 0x000fc60008011603 */
[----:B------:R-:W-:Y:S01]  /*9d30*/  IMAD.MOV.U32 R2, RZ, RZ, R20 ;  /* 0x000000ffff027224 */ /* 0x000fe200078e0014 */
[----:B------:R-:W-:Y:S06]  /*9d40*/  @!P1 BRA `(.L_x_309) ;  /* 0x0000000000289947 */ /* 0x000fec0003800000 */
        /* <DEDUP_REMOVED lines=10> */
.L_x_309:
[----:B------:R-:W-:Y:S01]  /*9df0*/  UISETP.NE.AND UP0, UPT, UR41, URZ, UPT ;  /* 0x0000003f2900728c */ /* 0x000fe2000bf05270 */
[----:B------:R-:W-:Y:S01]  /*9e00*/  SHF.R.U64 R3, R2, UR16, R3 ;  /* 0x0000001002037c19 */ /* 0x000fe20008001203 */
[----:B------:R-:W-:Y:S01]  /*9e10*/  UIADD3 UR10, -UR10, URZ, URZ ;  /* 0x0000003f0a0a7290 */ /* 0x000fe2000fffe13f */
[----:B------:R-:W-:Y:S01]  /*9e20*/  LOP3.LUT R2, R18, UR6, RZ, 0xc0, !PT ;  /* 0x0000000612027c12 */ /* 0x000fe2000f8ec0ff */
[----:B------:R-:W-:Y:S02]  /*9e30*/  UIMAD UR7, UR8, UR9, UR7 ;  /* 0x00000009080772a4 */ /* 0x000fe4000f8e0207 */
[----:B------:R-:W-:Y:S01]  /*9e40*/  IMAD.MOV R5, RZ, RZ, -R3 ;  /* 0x000000ffff057224 */ /* 0x000fe200078e0a03 */
[----:B------:R-:W-:Y:S01]  /*9e50*/  ULDC UR8, c[0x0][0x148] ;  /* 0x0000520000087ab9 */ /* 0x000fe20000000800 */
[----:B------:R-:W-:Y:S01]  /*9e60*/  IMAD R4, R3, UR5, R2 ;  /* 0x0000000503047c24 */ /* 0x000fe2000f8e0202 */
[----:B------:R-:W-:Y:S02]  /*9e70*/  LOP3.LUT R3, R14, UR4, RZ, 0xc0, !PT ;  /* 0x000000040e037c12 */ /* 0x000fe4000f8ec0ff */
[----:B------:R-:W-:Y:S01]  /*9e80*/  @UP0 UIMAD UR7, UR8, UR10, UR12 ;  /* 0x0000000a080702a4 */ /* 0x000fe2000f8e020c */
[----:B------:R-:W-:-:S02]  /*9e90*/  PLOP3.LUT P1, PT, PT, PT, UP0, 0x80, 0x0 ;  /* 0x000000000000781c */ /* 0x000fc40003f2f008 */
[----:B------:R-:W-:Y:S02]  /*9ea0*/  ULDC UR8, c[0x0][0x638] ;  /* 0x00018e0000087ab9 */ /* 0x000fe40000000800 */
[----:B------:R-:W-:Y:S02]  /*9eb0*/  IMAD R2, R5, UR8, R20 ;  /* 0x0000000805027c24 */ /* 0x000fe4000f8e0214 */
[----:B--2---:R-:W-:Y:S01]  /*9ec0*/  IMAD R13, R4, R13, UR7 ;  /* 0x00000007040d7e24 */ /* 0x004fe2000f8e020d */
[----:B------:R-:W-:Y:S01]  /*9ed0*/  ULDC UR7, c[0x0][0x600] ;  /* 0x0001800000077ab9 */ /* 0x000fe20000000800 */
[----:B------:R-:W-:Y:S02]  /*9ee0*/  IMAD.MOV.U32 R4, RZ, RZ, 0x1 ;  /* 0x00000001ff047424 */ /* 0x000fe400078e00ff */
[----:B------:R-:W-:-:S03]  /*9ef0*/  IMAD R2, R2, UR7, R3 ;  /* 0x0000000702027c24 */ /* 0x000fc6000f8e0203 */
[----:B------:R-:W-:Y:S02]  /*9f00*/  PRMT R3, R4, 0x7610, R3 ;  /* 0x0000761004037816 */ /* 0x000fe40000000003 */
[----:B------:R-:W-:Y:S02]  /*9f10*/  SEL R18, R2, R13, !P1 ;  /* 0x0000000d02127207 */ /* 0x000fe40004800000 */
[----:B------:R-:W-:Y:S01]  /*9f20*/  SEL R19, R13, R2, !P1 ;  /* 0x000000020d137207 */ /* 0x000fe20004800000 */
[----:B------:R-:W-:-:S07]  /*9f30*/  IMAD.MOV.U32 R2, RZ, RZ, R12 ;  /* 0x000000ffff027224 */ /* 0x000fce00078e000c */
.L_x_307:
[----:B------:R-:W-:Y:S05]  /*9f40*/  BSYNC B1 ;  /* 0x0000000000017941 */ /* 0x000fea0003800000 */
.L_x_306:
[----:B------:R-:W-:-:S13]  /*9f50*/  LOP3.LUT P1, RZ, R3, 0xff, RZ, 0xc0, !PT ;  /* 0x000000ff03ff7812 */ /* 0x000fda000782c0ff */
[----:B------:R-:W-:Y:S05]  /*9f60*/  @P1 BRA `(.L_x_310) ;  /* 0xfffffff000f81947 */ /* 0x000fea000383ffff */
[----:B------:R-:W-:Y:S05]  /*9f70*/  BSYNC B0 ;  /* 0x0000000000007941 */ /* 0x000fea0003800000 */
.L_x_298:
[----:B------:R-:W-:-:S03]  /*9f80*/  UMOV UR7, 0xffffffff ;  /* 0xffffffff00077882 */ /* 0x000fc60000000000 */
[----:B------:R-:W-:Y:S05]  /*9f90*/  BRA.DIV UR7, `(.L_x_311) ;  /* 0x0000000207fc7947 */ /* 0x000fea000b800000 */
[----:B------:R-:W-:-:S13]  /*9fa0*/  ELECT P6, URZ, PT ;  /* 0x00000000003f782f */ /* 0x000fda00038c0000 */
.L_x_325:
[----:B------:R-:W-:Y:S04]  /*9fb0*/  BSSY B0, `(.L_x_312) ;  /* 0x000001a000007945 */ /* 0x000fe80003800000 */
[----:B------:R-:W-:Y:S05]  /*9fc0*/  @!P6 BRA `(.L_x_313) ;  /* 0x000000000060e947 */ /* 0x000fea0003800000 */
[----:B------:R-:W-:-:S04]  /*9fd0*/  ULOP3.LUT UR7, UR37, 0x2, URZ, 0xfc, !UPT ;  /* 0x0000000225077892 */ /* 0x000fc8000f8efc3f */
[----:B------:R-:W-:-:S06]  /*9fe0*/  UISETP.NE.AND UP0, UPT, UR7, 0x3, UPT ;  /* 0x000000030700788c */ /* 0x000fcc000bf05270 */
[----:B------:R-:W-:-:S13]  /*9ff0*/  PLOP3.LUT P0, PT, PT, PT, UP0, 0x80, 0x0 ;  /* 0x000000000000781c */ /* 0x000fda0003f0f008 */
[----:B------:R-:W-:Y:S05]  /*a000*/  @!P0 BRA `(.L_x_314) ;  /* 0x0000000000048947 */ /* 0x000fea0003800000 */
[----:B------:R-:W-:Y:S01]  /*a010*/  BPT.TRAP 0x1 ;  /* 0x000000040000795c */ /* 0x000fe20000300000 */
.L_x_314:
[----:B------:R-:W0:Y:S01]  /*a020*/  S2R R3, SR_CgaCtaId ;  /* 0x0000000000037919 */ /* 0x000e220000008800 */
[----:B------:R-:W-:-:S04]  /*a030*/  MOV R2, 0x400 ;  /* 0x0000040000027802 */ /* 0x000fc80000000f00 */
[----:B0-----:R-:W-:Y:S02]  /*a040*/  LEA R3, R3, R2, 0x18 ;  /* 0x0000000203037211 */ /* 0x001fe400078ec0ff */
[----:B------:R-:W-:-:S03]  /*a050*/  SHF.L.U32 R2, R0, 0x1f, RZ ;  /* 0x0000001f00027819 */ /* 0x000fc600000006ff */
[----:B------:R-:W-:-:S04]  /*a060*/  VIADD R3, R3, 0x10 ;  /* 0x0000001003037836 */ /* 0x000fc80000000000 */
[C---:B------:R-:W-:Y:S02]  /*a070*/  IMAD R7, R8.reuse, 0x8, R3 ;  /* 0x0000000808077824 */ /* 0x040fe400078e0203 */
[----:B------:R-:W-:Y:S02]  /*a080*/  VIADD R8, R8, 0x1 ;  /* 0x0000000108087836 */ /* 0x000fe40000000000 */
[----:B------:R-:W0:Y:S03]  /*a090*/  SYNCS.PHASECHK.TRANS64.TRYWAIT P0, [R7+URZ], R2 ;  /* 0x00000002070075a7 */ /* 0x000e26000800017f */
[----:B------:R-:W-:-:S04]  /*a0a0*/  ISETP.NE.AND P1, PT, R8, 0x2, PT ;  /* 0x000000020800780c */ /* 0x000fc80003f25270 */
[----:B------:R-:W-:Y:S02]  /*a0b0*/  SEL R5, RZ, 0x1, P1 ;  /* 0x00000001ff057807 */ /* 0x000fe40000800000 */
[----:B------:R-:W-:Y:S02]  /*a0c0*/  SEL R8, R8, RZ, P1 ;  /* 0x000000ff08087207 */ /* 0x000fe40000800000 */
[----:B------:R-:W-:Y:S01]  /*a0d0*/  LOP3.LUT R0, R0, R5, RZ, 0x3c, !PT ;  /* 0x0000000500007212 */ /* 0x000fe200078e3cff */
[----:B0-----:R-:W-:Y:S06]  /*a0e0*/  @!P0 BRA `(.L_x_315) ;  /* 0x0000000000c88947 */ /* 0x001fec0003800000 */
.L_x_326:
[----:B------:R-:W-:Y:S01]  /*a0f0*/  IMAD R3, R8, 0x8, R3 ;  /* 0x0000000808037824 */ /* 0x000fe200078e0203 */
[----:B------:R-:W-:-:S07]  /*a100*/  SHF.L.U32 R0, R0, 0x1f, RZ ;  /* 0x0000001f00007819 */ /* 0x000fce00000006ff */
.L_x_316:
[----:B-1----:R1:W2:Y:S02]  /*a110*/  SYNCS.PHASECHK.TRANS64.TRYWAIT P0, [R3+URZ], R0 ;  /* 0x00000000030075a7 */ /* 0x0022a4000800017f */
[----:B--2---:R-:W-:Y:S05]  /*a120*/  @!P0 NANOSLEEP.SYNCS 0x989680 ;  /* 0x009896800000895d */ /* 0x004fea0003900000 */
[----:B------:R-:W2:Y:S02]  /*a130*/  @!P0 SYNCS.PHASECHK.TRANS64 P0, [R3+URZ], R0 ;  /* 0x00000000030085a7 */ /* 0x000ea4000800007f */
[----:B--2---:R-:W-:Y:S05]  /*a140*/  @!P0 BRA `(.L_x_316) ;  /* 0xfffffffc00f08947 */ /* 0x004fea000383ffff */
.L_x_313:
[----:B------:R-:W-:Y:S05]  /*a150*/  BSYNC B0 ;  /* 0x0000000000007941 */ /* 0x000fea0003800000 */
.L_x_312:
[----:B------:R-:W-:Y:S05]  /*a160*/  EXIT ;  /* 0x000000000000794d */ /* 0x000fea0003800000 */
.L_x_18:
[----:B0-----:R0:W1:Y:S02]  /*a170*/  SYNCS.PHASECHK.TRANS64.TRYWAIT P0, [R159+URZ], R0 ;  /* 0x000000009f0075a7 */ /* 0x001064000800017f */
[----:B-1----:R-:W-:Y:S05]  /*a180*/  @!P0 NANOSLEEP.SYNCS 0x989680 ;  /* 0x009896800000895d */ /* 0x002fea0003900000 */
[----:B------:R-:W1:Y:S02]  /*a190*/  @!P0 SYNCS.PHASECHK.TRANS64 P0, [R159+URZ], R0 ;  /* 0x000000009f0085a7 */ /* 0x000e64000800007f */
[----:B-1----:R-:W-:Y:S05]  /*a1a0*/  @!P0 BRA `(.L_x_18) ;  /* 0xfffffffc00f08947 */ /* 0x002fea000383ffff */
[----:B------:R-:W-:Y:S05]  /*a1b0*/  BRA `(.L_x_317) ;  /* 0xffffff7400707947 */ /* 0x000fea000383ffff */
.L_x_23:
[----:B-1----:R1:W2:Y:S02]  /*a1c0*/  SYNCS.PHASECHK.TRANS64.TRYWAIT P1, [R3+URZ], R0 ;  /* 0x00000000030075a7 */ /* 0x0022a4000802017f */
[----:B--2---:R-:W-:Y:S05]  /*a1d0*/  @!P1 NANOSLEEP.SYNCS 0x989680 ;  /* 0x009896800000995d */ /* 0x004fea0003900000 */
[----:B------:R-:W2:Y:S02]  /*a1e0*/  @!P1 SYNCS.PHASECHK.TRANS64 P1, [R3+URZ], R0 ;  /* 0x00000000030095a7 */ /* 0x000ea4000802007f */
[----:B--2---:R-:W-:Y:S05]  /*a1f0*/  @!P1 BRA `(.L_x_23) ;  /* 0xfffffffc00f09947 */ /* 0x004fea000383ffff */
[----:B------:R-:W-:Y:S05]  /*a200*/  BRA `(.L_x_22) ;  /* 0xffffff7400e47947 */ /* 0x000fea000383ffff */
.L_x_28:
[----:B-1----:R-:W-:-:S04]  /*a210*/  IMAD.U32 R5, RZ, RZ, UR4 ;  /* 0x00000004ff057e24 */ /* 0x002fc8000f8e00ff */
[----:B------:R1:W2:Y:S03]  /*a220*/  SYNCS.PHASECHK.TRANS64.TRYWAIT P1, [R5+URZ], R4 ;  /* 0x00000004050075a7 */ /* 0x0002a6000802017f */
[----:B--2---:R-:W-:Y:S05]  /*a230*/  @!P1 NANOSLEEP.SYNCS 0x989680 ;  /* 0x009896800000995d */ /* 0x004fea0003900000 */
[----:B------:R-:W2:Y:S02]  /*a240*/  @!P1 SYNCS.PHASECHK.TRANS64 P1, [R5+URZ], R4 ;  /* 0x00000004050095a7 */ /* 0x000ea4000802007f */
[----:B--2---:R-:W-:Y:S05]  /*a250*/  @!P1 BRA `(.L_x_28) ;  /* 0xfffffffc00ec9947 */ /* 0x004fea000383ffff */
[----:B------:R-:W-:Y:S05]  /*a260*/  BRA `(.L_x_27) ;  /* 0xffffff7c00247947 */ /* 0x000fea000383ffff */
.L_x_34:
[----:B0-----:R0:W1:Y:S02]  /*a270*/  SYNCS.PHASECHK.TRANS64.TRYWAIT P0, [R159+URZ+0x10], R0 ;  /* 0x000010009f0075a7 */ /* 0x001064000800017f */
[----:B-1----:R-:W-:Y:S05]  /*a280*/  @!P0 NANOSLEEP.SYNCS 0x989680 ;  /* 0x009896800000895d */ /* 0x002fea0003900000 */
[----:B------:R-:W1:Y:S02]  /*a290*/  @!P0 SYNCS.PHASECHK.TRANS64 P0, [R159+URZ+0x10], R0 ;  /* 0x000010009f0085a7 */ /* 0x000e64000800007f */
[----:B-1----:R-:W-:Y:S05]  /*a2a0*/  @!P0 BRA `(.L_x_34) ;  /* 0xfffffffc00f08947 */ /* 0x002fea000383ffff */
[----:B------:R-:W-:Y:S05]  /*a2b0*/  BRA `(.L_x_318) ;  /* 0xffffff8000e87947 */ /* 0x000fea000383ffff */
.L_x_299:
[----:B------:R-:W-:Y:S01]  /*a2c0*/  BSSY B1, `(.L_x_319) ;  /* 0x0000006000017945 */ /* 0x000fe20003800000 */
[----:B------:R-:W-:-:S07]  /*a2d0*/  IMAD.MOV.U32 R15, RZ, RZ, -0x1 ;  /* 0xffffffffff0f7424 */ /* 0x000fce00078e00ff */
[----:B------:R-:W-:Y:S05]  /*a2e0*/  WARPSYNC.COLLECTIVE R15, `(.L_x_320) ;  /* 0x000000000f0c7348 */ /* 0x000fea0003c00000 */
[----:B------:R-:W-:Y:S02]  /*a2f0*/  ELECT P6, UR62, PT ;  /* 0x00000000003e782f */ /* 0x000fe400038c0000 */
[----:B------:R-:W-:Y:S01]  /*a300*/  MOV R14, UR62 ;  /* 0x0000003e000e7c02 */ /* 0x000fe20008000f00 */
[----:B------:R-:W-:Y:S10]  /*a310*/  ENDCOLLECTIVE ;  /* 0x000000000000791b */ /* 0x000ff40003800000 */
.L_x_320:
[----:B------:R-:W-:Y:S05]  /*a320*/  BSYNC B1 ;  /* 0x0000000000017941 */ /* 0x000fea0003800000 */
.L_x_319:
[----:B------:R-:W-:Y:S05]  /*a330*/  BRA `(.L_x_321) ;  /* 0xfffffff000107947 */ /* 0x000fea000383ffff */
.L_x_302:
[----:B-1----:R1:W2:Y:S02]  /*a340*/  SYNCS.PHASECHK.TRANS64.TRYWAIT P1, [R12+URZ+0x10], R5 ;  /* 0x000010050c0075a7 */ /* 0x0022a4000802017f */
[----:B--2---:R-:W-:Y:S05]  /*a350*/  @!P1 NANOSLEEP.SYNCS 0x989680 ;  /* 0x009896800000995d */ /* 0x004fea0003900000 */
[----:B------:R-:W2:Y:S02]  /*a360*/  @!P1 SYNCS.PHASECHK.TRANS64 P1, [R12+URZ+0x10], R5 ;  /* 0x000010050c0095a7 */ /* 0x000ea4000802007f */
[----:B--2---:R-:W-:Y:S05]  /*a370*/  @!P1 BRA `(.L_x_302) ;  /* 0xfffffffc00f09947 */ /* 0x004fea000383ffff */
[----:B------:R-:W-:Y:S05]  /*a380*/  BRA `(.L_x_322) ;  /* 0xfffffff000447947 */ /* 0x000fea000383ffff */
.L_x_311:
[----:B------:R-:W-:Y:S01]  /*a390*/  BSSY B0, `(.L_x_323) ;  /* 0x0000006000007945 */ /* 0x000fe20003800000 */
[----:B------:R-:W-:-:S07]  /*a3a0*/  IMAD.MOV.U32 R15, RZ, RZ, -0x1 ;  /* 0xffffffffff0f7424 */ /* 0x000fce00078e00ff */
[----:B------:R-:W-:Y:S05]  /*a3b0*/  WARPSYNC.COLLECTIVE R15, `(.L_x_324) ;  /* 0x000000000f0c7348 */ /* 0x000fea0003c00000 */
[----:B------:R-:W-:Y:S02]  /*a3c0*/  ELECT P6, UR62, PT ;  /* 0x00000000003e782f */ /* 0x000fe400038c0000 */
[----:B------:R-:W-:Y:S01]  /*a3d0*/  MOV R14, UR62 ;  /* 0x0000003e000e7c02 */ /* 0x000fe20008000f00 */
[----:B------:R-:W-:Y:S10]  /*a3e0*/  ENDCOLLECTIVE ;  /* 0x000000000000791b */ /* 0x000ff40003800000 */
.L_x_324:
[----:B------:R-:W-:Y:S05]  /*a3f0*/  BSYNC B0 ;  /* 0x0000000000007941 */ /* 0x000fea0003800000 */
.L_x_323:
[----:B------:R-:W-:Y:S05]  /*a400*/  BRA `(.L_x_325) ;  /* 0xfffffff800e87947 */ /* 0x000fea000383ffff */
.L_x_315:
[----:B0-----:R0:W1:Y:S02]  /*a410*/  SYNCS.PHASECHK.TRANS64.TRYWAIT P0, [R7+URZ], R2 ;  /* 0x00000002070075a7 */ /* 0x001064000800017f */
[----:B-1----:R-:W-:Y:S05]  /*a420*/  @!P0 NANOSLEEP.SYNCS 0x989680 ;  /* 0x009896800000895d */ /* 0x002fea0003900000 */
[----:B------:R-:W1:Y:S02]  /*a430*/  @!P0 SYNCS.PHASECHK.TRANS64 P0, [R7+URZ], R2 ;  /* 0x00000002070085a7 */ /* 0x000e64000800007f */
[----:B-1----:R-:W-:Y:S05]  /*a440*/  @!P0 BRA `(.L_x_315) ;  /* 0xfffffffc00f08947 */ /* 0x002fea000383ffff */
[----:B------:R-:W-:Y:S05]  /*a450*/  BRA `(.L_x_326) ;  /* 0xfffffffc00247947 */ /* 0x000fea000383ffff */
.L_x_327:
[----:B------:R-:W-:-:S00]  /*a460*/  BRA `(.L_x_327) ;  /* 0xfffffffc00fc7947 */ /* 0x000fc0000383ffff */
[----:B------:R-:W-:-:S00]  /*a470*/  NOP ;  /* 0x0000000000007918 */ /* 0x000fc00000000000 */
        /* <DEDUP_REMOVED lines=8> */
.L_x_328:


//--------------------- .nv.global.init           --------------------------
	.section	.nv.global.init,"aw",@progbits
.nv.global.init:
	.type		$str$22,@object
	.size		$str$22,($str$23 - $str$22)
$str$22:
        /*0000*/ 	.byte	0x6b, 0x5f, 0x74, 0x69, 0x6c, 0x65, 0x5f, 0x63, 0x6f, 0x75, 0x6e, 0x74, 0x20, 0x3e, 0x3d, 0x20
        /*0010*/ 	.byte	0x31, 0x00
	.type		$str$23,@object
	.size		$str$23,(__unnamed_1 - $str$23)
$str$23:
        /*0012*/ 	.byte	0x2f, 0x74, 0x6d, 0x70, 0x2f, 0x63, 0x75, 0x74, 0x6c, 0x61, 0x73, 0x73, 0x5f, 0x73, 0x77, 0x65
        /*0022*/ 	.byte	0x65, 0x70, 0x5f, 0x73, 0x72, 0x63, 0x2f, 0x69, 0x6e, 0x63, 0x6c, 0x75, 0x64, 0x65, 0x2f, 0x63
        /*0032*/ 	.byte	0x75, 0x74, 0x6c, 0x61, 0x73, 0x73, 0x2f, 0x67, 0x65, 0x6d, 0x6d, 0x2f, 0x63, 0x6f, 0x6c, 0x6c
        /*0042*/ 	.byte	0x65, 0x63, 0x74, 0x69, 0x76, 0x65, 0x2f, 0x73, 0x6d, 0x39, 0x30, 0x5f, 0x6d, 0x6d, 0x61, 0x5f
        /*0052*/ 	.byte	0x74, 0x6d, 0x61, 0x5f, 0x67, 0x6d, 0x6d, 0x61, 0x5f, 0x73, 0x73, 0x5f, 0x77, 0x61, 0x72, 0x70
        /*0062*/ 	.byte	0x73, 0x70, 0x65, 0x63, 0x69, 0x61, 0x6c, 0x69, 0x7a, 0x65, 0x64, 0x2e, 0x68, 0x70, 0x70, 0x00
	.type		__unnamed_1,@object
	.size		__unnamed_1,(.L_0 - __unnamed_1)
__unnamed_1:
        /*0072*/ 	.byte	0x76, 0x6f, 0x69, 0x64, 0x20, 0x63, 0x75, 0x74, 0x6c, 0x61, 0x73, 0x73, 0x3a, 0x3a, 0x67, 0x65
        /* <DEDUP_REMOVED lines=172> */
        /*0b42*/ 	.byte	0x3a, 0x69, 0x64, 0x65, 0x6e, 0x74, 0x69, 0x74, 0x79, 0x5d, 0x00
.L_0:


//--------------------- .nv.shared._ZN7cutlass13device_kernelINS_4gemm6kernel13GemmUniversalIN4cute5tupleIJiiiiEEENS1_10collective13CollectiveMmaINS1_34MainloopSm90TmaGmmaWarpSpecializedILi2ENS5_IJNS4_1CILi2EEENSA_ILi1EEESC_EEENS1_32KernelTmaWarpSpecializedPingpongEEENS5_IJNSA_ILi64EEENSA_ILi256EEESH_EEEaNS5_IJlSC_lEEEaSJ_NS4_8TiledMMAINS4_8MMA_AtomIJNS4_4SM904GMMA27MMA_64x256x32_S32S8S8_SS_TNEEEENS4_6LayoutINS5_IJSC_SC_SC_EEENS5_IJNSA_ILi0EEESS_SS_EEEEENS5_IJNS4_10UnderscoreESV_SV_EEEEENS4_13SM90_TMA_LOADENS4_14ComposedLayoutINS4_7SwizzleILi3ELi4ELi3EEENS4_18smem_ptr_flag_bitsILi8EEENSQ_INS5_IJNSA_ILi8EEENSA_ILi128EEEEEENS5_IJS15_SC_EEEEEEEvNS4_8identityENS4_23SM90_TMA_LOAD_MULTICASTES19_vS1A_EENS_8epilogue10collective6detail29Sm90TmaWarpSpecializedAdapterINS1E_15DefaultEpilogueIaSJ_SJ_NS1D_6thread17LinearCombinationIaLi1EiiLNS1I_9ScaleType4KindE0ELNS_15FloatRoundStyleE2EaEENS1_15EpilogueDefaultEEEEEvvEEEEvNT_6ParamsE --------------------------
	.section	.nv.shared._ZN7cutlass13device_kernelINS_4gemm6kernel13GemmUniversalIN4cute5tupleIJiiiiEEENS1_10collective13CollectiveMmaINS1_34MainloopSm90TmaGmmaWarpSpecializedILi2ENS5_IJNS4_1CILi2EEENSA_ILi1EEESC_EEENS1_32KernelTmaWarpSpecializedPingpongEEENS5_IJNSA_ILi64EEENSA_ILi256EEESH_EEEaNS5_IJlSC_lEEEaSJ_NS4_8TiledMMAINS4_8MMA_AtomIJNS4_4SM904GMMA27MMA_64x256x32_S32S8S8_SS_TNEEEENS4_6LayoutINS5_IJSC_SC_SC_EEENS5_IJNSA_ILi0EEESS_SS_EEEEENS5_IJNS4_10UnderscoreESV_SV_EEEEENS4_13SM90_TMA_LOADENS4_14ComposedLayoutINS4_7SwizzleILi3ELi4ELi3EEENS4_18smem_ptr_flag_bitsILi8EEENSQ_INS5_IJNSA_ILi8EEENSA_ILi128EEEEEENS5_IJS15_SC_EEEEEEEvNS4_8identityENS4_23SM90_TMA_LOAD_MULTICASTES19_vS1A_EENS_8epilogue10collective6detail29Sm90TmaWarpSpecializedAdapterINS1E_15DefaultEpilogueIaSJ_SJ_NS1D_6thread17LinearCombinationIaLi1EiiLNS1I_9ScaleType4KindE0ELNS_15FloatRoundStyleE2EaEENS1_15EpilogueDefaultEEEEEvvEEEEvNT_6ParamsE,"aw",@nobits
	.sectionflags	@""
	.align	16
	.zero		1024


//--------------------- .nv.shared.reserved.0     --------------------------
	.section	.nv.shared.reserved.0,"aw",@nobits
	.weak		__nv_reservedSMEM_offset_0_alias
	.size		__nv_reservedSMEM_offset_0_alias, 0, 0
	.other		__nv_reservedSMEM_offset_0_alias,@"STO_CUDA_RESERVED_SHARED STV_DEFAULT"
__nv_reservedSMEM_offset_0_alias:
	.zero		0


//--------------------- .nv.global                --------------------------
	.section	.nv.global,"aw",@nobits
.nv.global:
	.type		_ZN39_INTERNAL_331f373c_4_k_cu_eaa28b3f_94164cute1_E,@object
	.size		_ZN39_INTERNAL_331f373c_4_k_cu_eaa28b3f_94164cute1_E,(_ZN39_INTERNAL_331f373c_4_k_cu_eaa28b3f_94164cuda3std3__45__cpo6cbeginE - _ZN39_INTERNAL_331f373c_4_k_cu_eaa28b3f_94164cute1_E)
_ZN39_INTERNAL_331f373c_4_k_cu_eaa28b3f_94164cute1_E:
	.zero		1
	.type		_ZN39_INTERNAL_331f373c_4_k_cu_eaa28b3f_94164cuda3std3__45__cpo6cbeginE,@object
	.size		_ZN39_INTERNAL_331f373c_4_k_cu_eaa28b3f_94164cuda3std3__45__cpo6cbeginE,(_ZN39_INTERNAL_331f373c_4_k_cu_eaa28b3f_94164cuda3std3__48in_placeE - _ZN39_INTERNAL_331f373c_4_k_cu_eaa28b3f_94164cuda3std3__45__cpo6cbeginE)
_ZN39_INTERNAL_331f373c_4_k_cu_eaa28b3f_94164cuda3std3__45__cpo6cbeginE:
	.zero		1
	.type		_ZN39_INTERNAL_331f373c_4_k_cu_eaa28b3f_94164cuda3std3__48in_placeE,@object
	.size		_ZN39_INTERNAL_331f373c_4_k_cu_eaa28b3f_94164cuda3std3__48in_placeE,(_ZN39_INTERNAL_331f373c_4_k_cu_eaa28b3f_94164cuda3std6ranges3__45__cpo9iter_moveE - _ZN39_INTERNAL_331f373c_4_k_cu_eaa28b3f_94164cuda3std3__48in_placeE)
_ZN39_INTERNAL_331f373c_4_k_cu_eaa28b3f_94164cuda3std3__48in_placeE:
	.zero		1
	.type		_ZN39_INTERNAL_331f373c_4_k_cu_eaa28b3f_94164cuda3std6ranges3__45__cpo9iter_moveE,@object
	.size		_ZN39_INTERNAL_331f373c_4_k_cu_eaa28b3f_94164cuda3std6ranges3__45__cpo9iter_moveE,(_ZN39_INTERNAL_331f373c_4_k_cu_eaa28b3f_94164cuda3std3__45__cpo5beginE - _ZN39_INTERNAL_331f373c_4_k_cu_eaa28b3f_94164cuda3std6ranges3__45__cpo9iter_moveE)
_ZN39_INTERNAL_331f373c_4_k_cu_eaa28b3f_94164cuda3std6ranges3__45__cpo9iter_moveE:
	.zero		1
	.type		_ZN39_INTERNAL_331f373c_4_k_cu_eaa28b3f_94164cuda3std3__45__cpo5beginE,@object
	.size		_ZN39_INTERNAL_331f373c_4_k_cu_eaa28b3f_94164cuda3std3__45__cpo5beginE,(_ZN39_INTERNAL_331f373c_4_k_cu_eaa28b3f_94164cuda3std3__441_GLOBAL__N__331f373c_4_k_cu_eaa28b3f_94166ignoreE - _ZN39_INTERNAL_331f373c_4_k_cu_eaa28b3f_94164cuda3std3__45__cpo5beginE)
_ZN39_INTERNAL_331f373c_4_k_cu_eaa28b3f_94164cuda3std3__45__cpo5beginE:
	.zero		1
	.type		_ZN39_INTERNAL_331f373c_4_k_cu_eaa28b3f_94164cuda3std3__441_GLOBAL__N__331f373c_4_k_cu_eaa28b3f_94166ignoreE,@object
	.size		_ZN39_INTERNAL_331f373c_4_k_cu_eaa28b3f_94164cuda3std3__441_GLOBAL__N__331f373c_4_k_cu_eaa28b3f_94166ignoreE,(_ZN39_INTERNAL_331f373c_4_k_cu_eaa28b3f_94164cute7productE - _ZN39_INTERNAL_331f373c_4_k_cu_eaa28b3f_94164cuda3std3__441_GLOBAL__N__331f373c_4_k_cu_eaa28b3f_94166ignoreE)
_ZN39_INTERNAL_331f373c_4_k_cu_eaa28b3f_94164cuda3std3__441_GLOBAL__N__331f373c_4_k_cu_eaa28b3f_94166ignoreE:
	.zero		1
	.type		_ZN39_INTERNAL_331f373c_4_k_cu_eaa28b3f_94164cute7productE,@object
	.size		_ZN39_INTERNAL_331f373c_4_k_cu_eaa28b3f_94164cute7productE,(_ZN39_INTERNAL_331f373c_4_k_cu_eaa28b3f_94164cuda3std3__45__cpo3endE - _ZN39_INTERNAL_331f373c_4_k_cu_eaa28b3f_94164cute7productE)
_ZN39_INTERNAL_331f373c_4_k_cu_eaa28b3f_94164cute7productE:
	.zero		1
	.type		_ZN39_INTERNAL_331f373c_4_k_cu_eaa28b3f_94164cuda3std3__45__cpo3endE,@object
	.size		_ZN39_INTERNAL_331f373c_4_k_cu_eaa28b3f_94164cuda3std3__45__cpo3endE,(_ZN39_INTERNAL_331f373c_4_k_cu_eaa28b3f_94164cuda3std3__419piecewise_constructE - _ZN39_INTERNAL_331f373c_4_k_cu_eaa28b3f_94164cuda3std3__45__cpo3endE)
_ZN39_INTERNAL_331f373c_4_k_cu_eaa28b3f_94164cuda3std3__45__cpo3endE:
	.zero		1
	.type		_ZN39_INTERNAL_331f373c_4_k_cu_eaa28b3f_94164cuda3std3__419piecewise_constructE,@object
	.size		_ZN39_INTERNAL_331f373c_4_k_cu_eaa28b3f_94164cuda3std3__419piecewise_constructE,(_ZN39_INTERNAL_331f373c_4_k_cu_eaa28b3f_94164cuda3std3__45__cpo4cendE - _ZN39_INTERNAL_331f373c_4_k_cu_eaa28b3f_94164cuda3std3__419piecewise_constructE)
_ZN39_INTERNAL_331f373c_4_k_cu_eaa28b3f_94164cuda3std3__419piecewise_constructE:
	.zero		1
	.type		_ZN39_INTERNAL_331f373c_4_k_cu_eaa28b3f_94164cuda3std3__45__cpo4cendE,@object
	.size		_ZN39_INTERNAL_331f373c_4_k_cu_eaa28b3f_94164cuda3std3__45__cpo4cendE,(_ZN39_INTERNAL_331f373c_4_k_cu_eaa28b3f_94164cuda3std6ranges3__45__cpo4swapE - _ZN39_INTERNAL_331f373c_4_k_cu_eaa28b3f_94164cuda3std3__45__cpo4cendE)
_ZN39_INTERNAL_331f373c_4_k_cu_eaa28b3f_94164cuda3std3__45__cpo4cendE:
	.zero		1
	.type		_ZN39_INTERNAL_331f373c_4_k_cu_eaa28b3f_94164cuda3std6ranges3__45__cpo4swapE,@object
	.size		_ZN39_INTERNAL_331f373c_4_k_cu_eaa28b3f_94164cuda3std6ranges3__45__cpo4swapE,(.L_8 - _ZN39_INTERNAL_331f373c_4_k_cu_eaa28b3f_94164cuda3std6ranges3__45__cpo4swapE)
_ZN39_INTERNAL_331f373c_4_k_cu_eaa28b3f_94164cuda3std6ranges3__45__cpo4swapE:
	.zero		1
.L_8:


//--------------------- .nv.constant0._ZN7cutlass13device_kernelINS_4gemm6kernel13GemmUniversalIN4cute5tupleIJiiiiEEENS1_10collective13CollectiveMmaINS1_34MainloopSm90TmaGmmaWarpSpecializedILi2ENS5_IJNS4_1CILi2EEENSA_ILi1EEESC_EEENS1_32KernelTmaWarpSpecializedPingpongEEENS5_IJNSA_ILi64EEENSA_ILi256EEESH_EEEaNS5_IJlSC_lEEEaSJ_NS4_8TiledMMAINS4_8MMA_AtomIJNS4_4SM904GMMA27MMA_64x256x32_S32S8S8_SS_TNEEEENS4_6LayoutINS5_IJSC_SC_SC_EEENS5_IJNSA_ILi0EEESS_SS_EEEEENS5_IJNS4_10UnderscoreESV_SV_EEEEENS4_13SM90_TMA_LOADENS4_14ComposedLayoutINS4_7SwizzleILi3ELi4ELi3EEENS4_18smem_ptr_flag_bitsILi8EEENSQ_INS5_IJNSA_ILi8EEENSA_ILi128EEEEEENS5_IJS15_SC_EEEEEEEvNS4_8identityENS4_23SM90_TMA_LOAD_MULTICASTES19_vS1A_EENS_8epilogue10collective6detail29Sm90TmaWarpSpecializedAdapterINS1E_15DefaultEpilogueIaSJ_SJ_NS1D_6thread17LinearCombinationIaLi1EiiLNS1I_9ScaleType4KindE0ELNS_15FloatRoundStyleE2EaEENS1_15EpilogueDefaultEEEEEvvEEEEvNT_6ParamsE --------------------------
	.section	.nv.constant0._ZN7cutlass13device_kernelINS_4gemm6kernel13GemmUniversalIN4cute5tupleIJiiiiEEENS1_10collective13CollectiveMmaINS1_34MainloopSm90TmaGmmaWarpSpecializedILi2ENS5_IJNS4_1CILi2EEENSA_ILi1EEESC_EEENS1_32KernelTmaWarpSpecializedPingpongEEENS5_IJNSA_ILi64EEENSA_ILi256EEESH_EEEaNS5_IJlSC_lEEEaSJ_NS4_8TiledMMAINS4_8MMA_AtomIJNS4_4SM904GMMA27MMA_64x256x32_S32S8S8_SS_TNEEEENS4_6LayoutINS5_IJSC_SC_SC_EEENS5_IJNSA_ILi0EEESS_SS_EEEEENS5_IJNS4_10UnderscoreESV_SV_EEEEENS4_13SM90_TMA_LOADENS4_14ComposedLayoutINS4_7SwizzleILi3ELi4ELi3EEENS4_18smem_ptr_flag_bitsILi8EEENSQ_INS5_IJNSA_ILi8EEENSA_ILi128EEEEEENS5_IJS15_SC_EEEEEEEvNS4_8identityENS4_23SM90_TMA_LOAD_MULTICASTES19_vS1A_EENS_8epilogue10collective6detail29Sm90TmaWarpSpecializedAdapterINS1E_15DefaultEpilogueIaSJ_SJ_NS1D_6thread17LinearCombinationIaLi1EiiLNS1I_9ScaleType4KindE0ELNS_15FloatRoundStyleE2EaEENS1_15EpilogueDefaultEEEEEvvEEEEvNT_6ParamsE,"a",@progbits
	.sectionflags	@""
	.align	4
.nv.constant0._ZN7cutlass13device_kernelINS_4gemm6kernel13GemmUniversalIN4cute5tupleIJiiiiEEENS1_10collective13CollectiveMmaINS1_34MainloopSm90TmaGmmaWarpSpecializedILi2ENS5_IJNS4_1CILi2EEENSA_ILi1EEESC_EEENS1_32KernelTmaWarpSpecializedPingpongEEENS5_IJNSA_ILi64EEENSA_ILi256EEESH_EEEaNS5_IJlSC_lEEEaSJ_NS4_8TiledMMAINS4_8MMA_AtomIJNS4_4SM904GMMA27MMA_64x256x32_S32S8S8_SS_TNEEEENS4_6LayoutINS5_IJSC_SC_SC_EEENS5_IJNSA_ILi0EEESS_SS_EEEEENS5_IJNS4_10UnderscoreESV_SV_EEEEENS4_13SM90_TMA_LOADENS4_14ComposedLayoutINS4_7SwizzleILi3ELi4ELi3EEENS4_18smem_ptr_flag_bitsILi8EEENSQ_INS5_IJNSA_ILi8EEENSA_ILi128EEEEEENS5_IJS15_SC_EEEEEEEvNS4_8identityENS4_23SM90_TMA_LOAD_MULTICASTES19_vS1A_EENS_8epilogue10collective6detail29Sm90TmaWarpSpecializedAdapterINS1E_15DefaultEpilogueIaSJ_SJ_NS1D_6thread17LinearCombinationIaLi1EiiLNS1I_9ScaleType4KindE0ELNS_15FloatRoundStyleE2EaEENS1_15EpilogueDefaultEEEEEvvEEEEvNT_6ParamsE:
	.zero		1664


//--------------------- SYMBOLS --------------------------

	.type		.nv.reservedSmem.offset0,@object
	.size		.nv.reservedSmem.offset0,0x4
	.type		__assertfail,@function
